	.target	sm_100a

	.elftype	@"ET_EXEC"


//--------------------- .note.nv.tkinfo           --------------------------
	.section	.note.nv.tkinfo,"",@"SHT_NOTE"
	.sectionflags	@"SHF_NOTE_NV_TKINFO"
	.tkinfo
        /*0018*/ 	.word	0x00000002
        /*0030*/ 	.string	""
        /*0030*/ 	.string	"ptxas"
        /*0030*/ 	.string	"Cuda compilation tools, release 13.0, V13.0.88"
        /*0030*/ 	.string	"Build cuda_13.0.r13.0/compiler.36424714_0"
        /*0030*/ 	.string	"-arch sm_100a -m 64 "



//--------------------- .note.nv.cuinfo           --------------------------
	.section	.note.nv.cuinfo,"",@"SHT_NOTE"
	.sectionflags	@"SHF_NOTE_NV_CUINFO"
        /*0018*/ 	.short	0x0002
        /*001a*/ 	.short	0x0064
        /*001c*/ 	.short	0x0082
	.zero		2


//--------------------- .nv.info                  --------------------------
	.section	.nv.info,"",@"SHT_CUDA_INFO"
	.align	4


	//----- nvinfo : EIATTR_REGCOUNT
	.align		4
        /*0000*/ 	.byte	0x04, 0x2f
        /*0002*/ 	.short	(.L_19 - .L_18)
	.align		4
.L_18:
        /*0004*/ 	.word	index@(_ZN7cutlass13device_kernelINS_4conv6kernel13ConvUniversalINS1_16ConvProblemShapeILNS1_8OperatorE2ELi2EEENS1_10collective14CollectiveConvINS1_47MainloopSm100TmaUmmaWarpSpecializedImplicitGemmILS5_2ELi27ELi2ELi1ELi2EN4cute5tupleIJNSA_1CILi1EEESD_SD_EEEEENSB_IJNSC_ILi64EEENSB_IJSG_EEESH_EEENS_12float_e4m3_tESJ_NSA_8TiledMMAINSA_8MMA_AtomIJNSA_10MMA_TraitsINSA_19SM100_MMA_F8F6F4_SSEJSJ_SJ_fSG_SG_NSA_17integral_constantINSA_4UMMA5MajorELSQ_1EEESR_NSO_INSP_7ScaleInELSS_0EEEST_EEEEEENSA_6LayoutISE_NSB_IJNSC_ILi0EEESX_SX_EEEEENSB_IJNSA_10UnderscoreES10_S10_EEEEENS7_6detail27Sm100ImplicitGemmTileTraitsINSA_13SM90_TMA_LOADENSA_14ComposedLayoutINSA_7SwizzleILi2ELi4ELi3EEENSA_18smem_ptr_flag_bitsILi8EEENSW_INSB_IJSG_NSC_ILi8EEEEEENSB_IJSD_SG_EEEEEEEvEENS14_INSA_20SM90_TMA_LOAD_IM2COLES1F_vEEEENS_8epilogue10collective18CollectiveEpilogueINS1K_23Sm100TmaWarpSpecializedILi1ELi1ELi32ELb0ELb0EEEJSI_NSB_IJNSW_ISG_SD_EES1P_EEESJ_NSB_IJlNSB_IJSD_llEEESX_EEESJ_S1S_NS1K_6fusion15FusionCallbacksIS1O_NS1T_17LinearCombinationISJ_fSJ_fLNS_15FloatRoundStyleE2EEESI_S1Q_JEEENSA_5SM1004TMEM4LOAD26SM100_TMEM_LOAD_16dp32b32xES15_NS16_IS18_S1A_NSW_INSB_IJS1B_SG_EEENSB_IJSG_SD_EEEEEEENSA_39AutoVectorizingCopyWithAssumedAlignmentILi128EEENSA_14SM90_TMA_STOREES26_S28_S28_EEEvvEEEEvNT_6ParamsE)
        /*0008*/ 	.word	0x00000060


	//----- nvinfo : EIATTR_FRAME_SIZE
	.align		4
.L_19:
        /*000c*/ 	.byte	0x04, 0x11
        /*000e*/ 	.short	(.L_21 - .L_20)
	.align		4
.L_20:
        /*0010*/ 	.word	index@($__internal_2_$__cuda_sm10x_tcgen05_guardrail_trap_unallocated_columns_being_dealloced)
        /*0014*/ 	.word	0x00000008


	//----- nvinfo : EIATTR_FRAME_SIZE
	.align		4
.L_21:
        /*0018*/ 	.byte	0x04, 0x11
        /*001a*/ 	.short	(.L_23 - .L_22)
	.align		4
.L_22:
        /*001c*/ 	.word	index@($__internal_1_$__cuda_sm10x_tcgen05_guardrail_trap_phase_invalid_during_alloc)
        /*0020*/ 	.word	0x00000008


	//----- nvinfo : EIATTR_FRAME_SIZE
	.align		4
.L_23:
        /*0024*/ 	.byte	0x04, 0x11
        /*0026*/ 	.short	(.L_25 - .L_24)
	.align		4
.L_24:
        /*0028*/ 	.word	index@($__internal_0_$__cuda_sm10x_tcgen05_guardrail_trap_col_being_dealloced_not_returned_by_alloc)
        /*002c*/ 	.word	0x00000008


	//----- nvinfo : EIATTR_FRAME_SIZE
	.align		4
.L_25:
        /*0030*/ 	.byte	0x04, 0x11
        /*0032*/ 	.short	(.L_27 - .L_26)
	.align		4
.L_26:
        /*0034*/ 	.word	index@(_ZN7cutlass13device_kernelINS_4conv6kernel13ConvUniversalINS1_16ConvProblemShapeILNS1_8OperatorE2ELi2EEENS1_10collective14CollectiveConvINS1_47MainloopSm100TmaUmmaWarpSpecializedImplicitGemmILS5_2ELi27ELi2ELi1ELi2EN4cute5tupleIJNSA_1CILi1EEESD_SD_EEEEENSB_IJNSC_ILi64EEENSB_IJSG_EEESH_EEENS_12float_e4m3_tESJ_NSA_8TiledMMAINSA_8MMA_AtomIJNSA_10MMA_TraitsINSA_19SM100_MMA_F8F6F4_SSEJSJ_SJ_fSG_SG_NSA_17integral_constantINSA_4UMMA5MajorELSQ_1EEESR_NSO_INSP_7ScaleInELSS_0EEEST_EEEEEENSA_6LayoutISE_NSB_IJNSC_ILi0EEESX_SX_EEEEENSB_IJNSA_10UnderscoreES10_S10_EEEEENS7_6detail27Sm100ImplicitGemmTileTraitsINSA_13SM90_TMA_LOADENSA_14ComposedLayoutINSA_7SwizzleILi2ELi4ELi3EEENSA_18smem_ptr_flag_bitsILi8EEENSW_INSB_IJSG_NSC_ILi8EEEEEENSB_IJSD_SG_EEEEEEEvEENS14_INSA_20SM90_TMA_LOAD_IM2COLES1F_vEEEENS_8epilogue10collective18CollectiveEpilogueINS1K_23Sm100TmaWarpSpecializedILi1ELi1ELi32ELb0ELb0EEEJSI_NSB_IJNSW_ISG_SD_EES1P_EEESJ_NSB_IJlNSB_IJSD_llEEESX_EEESJ_S1S_NS1K_6fusion15FusionCallbacksIS1O_NS1T_17LinearCombinationISJ_fSJ_fLNS_15FloatRoundStyleE2EEESI_S1Q_JEEENSA_5SM1004TMEM4LOAD26SM100_TMEM_LOAD_16dp32b32xES15_NS16_IS18_S1A_NSW_INSB_IJS1B_SG_EEENSB_IJSG_SD_EEEEEEENSA_39AutoVectorizingCopyWithAssumedAlignmentILi128EEENSA_14SM90_TMA_STOREES26_S28_S28_EEEvvEEEEvNT_6ParamsE)
        /*0038*/ 	.word	0x00000008


	//----- nvinfo : EIATTR_MIN_STACK_SIZE
	.align		4
.L_27:
        /*003c*/ 	.byte	0x04, 0x12
        /*003e*/ 	.short	(.L_29 - .L_28)
	.align		4
.L_28:
        /*0040*/ 	.word	index@(_ZN7cutlass13device_kernelINS_4conv6kernel13ConvUniversalINS1_16ConvProblemShapeILNS1_8OperatorE2ELi2EEENS1_10collective14CollectiveConvINS1_47MainloopSm100TmaUmmaWarpSpecializedImplicitGemmILS5_2ELi27ELi2ELi1ELi2EN4cute5tupleIJNSA_1CILi1EEESD_SD_EEEEENSB_IJNSC_ILi64EEENSB_IJSG_EEESH_EEENS_12float_e4m3_tESJ_NSA_8TiledMMAINSA_8MMA_AtomIJNSA_10MMA_TraitsINSA_19SM100_MMA_F8F6F4_SSEJSJ_SJ_fSG_SG_NSA_17integral_constantINSA_4UMMA5MajorELSQ_1EEESR_NSO_INSP_7ScaleInELSS_0EEEST_EEEEEENSA_6LayoutISE_NSB_IJNSC_ILi0EEESX_SX_EEEEENSB_IJNSA_10UnderscoreES10_S10_EEEEENS7_6detail27Sm100ImplicitGemmTileTraitsINSA_13SM90_TMA_LOADENSA_14ComposedLayoutINSA_7SwizzleILi2ELi4ELi3EEENSA_18smem_ptr_flag_bitsILi8EEENSW_INSB_IJSG_NSC_ILi8EEEEEENSB_IJSD_SG_EEEEEEEvEENS14_INSA_20SM90_TMA_LOAD_IM2COLES1F_vEEEENS_8epilogue10collective18CollectiveEpilogueINS1K_23Sm100TmaWarpSpecializedILi1ELi1ELi32ELb0ELb0EEEJSI_NSB_IJNSW_ISG_SD_EES1P_EEESJ_NSB_IJlNSB_IJSD_llEEESX_EEESJ_S1S_NS1K_6fusion15FusionCallbacksIS1O_NS1T_17LinearCombinationISJ_fSJ_fLNS_15FloatRoundStyleE2EEESI_S1Q_JEEENSA_5SM1004TMEM4LOAD26SM100_TMEM_LOAD_16dp32b32xES15_NS16_IS18_S1A_NSW_INSB_IJS1B_SG_EEENSB_IJSG_SD_EEEEEEENSA_39AutoVectorizingCopyWithAssumedAlignmentILi128EEENSA_14SM90_TMA_STOREES26_S28_S28_EEEvvEEEEvNT_6ParamsE)
        /*0044*/ 	.word	0x00000008
.L_29:


//--------------------- .nv.compat                --------------------------
	.section	.nv.compat,"",@"SHT_CUDA_COMPAT_INFO"
	.align	4
        /*0000*/ 	.byte	0x02, 0x09, 0x01, 0x00, 0x02, 0x02, 0x02, 0x00, 0x02, 0x05, 0x05, 0x00, 0x03, 0x07, 0x01, 0x01
        /*0010*/ 	.byte	0x02, 0x03, 0x01, 0x00, 0x02, 0x06, 0x01, 0x00, 0x04, 0x0b, 0x08, 0x00, 0x09, 0x00, 0x00, 0x00
        /*0020*/ 	.byte	0x00, 0x00, 0x00, 0x00


//--------------------- .nv.info._ZN7cutlass13device_kernelINS_4conv6kernel13ConvUniversalINS1_16ConvProblemShapeILNS1_8OperatorE2ELi2EEENS1_10collective14CollectiveConvINS1_47MainloopSm100TmaUmmaWarpSpecializedImplicitGemmILS5_2ELi27ELi2ELi1ELi2EN4cute5tupleIJNSA_1CILi1EEESD_SD_EEEEENSB_IJNSC_ILi64EEENSB_IJSG_EEESH_EEENS_12float_e4m3_tESJ_NSA_8TiledMMAINSA_8MMA_AtomIJNSA_10MMA_TraitsINSA_19SM100_MMA_F8F6F4_SSEJSJ_SJ_fSG_SG_NSA_17integral_constantINSA_4UMMA5MajorELSQ_1EEESR_NSO_INSP_7ScaleInELSS_0EEEST_EEEEEENSA_6LayoutISE_NSB_IJNSC_ILi0EEESX_SX_EEEEENSB_IJNSA_10UnderscoreES10_S10_EEEEENS7_6detail27Sm100ImplicitGemmTileTraitsINSA_13SM90_TMA_LOADENSA_14ComposedLayoutINSA_7SwizzleILi2ELi4ELi3EEENSA_18smem_ptr_flag_bitsILi8EEENSW_INSB_IJSG_NSC_ILi8EEEEEENSB_IJSD_SG_EEEEEEEvEENS14_INSA_20SM90_TMA_LOAD_IM2COLES1F_vEEEENS_8epilogue10collective18CollectiveEpilogueINS1K_23Sm100TmaWarpSpecializedILi1ELi1ELi32ELb0ELb0EEEJSI_NSB_IJNSW_ISG_SD_EES1P_EEESJ_NSB_IJlNSB_IJSD_llEEESX_EEESJ_S1S_NS1K_6fusion15FusionCallbacksIS1O_NS1T_17LinearCombinationISJ_fSJ_fLNS_15FloatRoundStyleE2EEESI_S1Q_JEEENSA_5SM1004TMEM4LOAD26SM100_TMEM_LOAD_16dp32b32xES15_NS16_IS18_S1A_NSW_INSB_IJS1B_SG_EEENSB_IJSG_SD_EEEEEEENSA_39AutoVectorizingCopyWithAssumedAlignmentILi128EEENSA_14SM90_TMA_STOREES26_S28_S28_EEEvvEEEEvNT_6ParamsE --------------------------
	.section	.nv.info._ZN7cutlass13device_kernelINS_4conv6kernel13ConvUniversalINS1_16ConvProblemShapeILNS1_8OperatorE2ELi2EEENS1_10collective14CollectiveConvINS1_47MainloopSm100TmaUmmaWarpSpecializedImplicitGemmILS5_2ELi27ELi2ELi1ELi2EN4cute5tupleIJNSA_1CILi1EEESD_SD_EEEEENSB_IJNSC_ILi64EEENSB_IJSG_EEESH_EEENS_12float_e4m3_tESJ_NSA_8TiledMMAINSA_8MMA_AtomIJNSA_10MMA_TraitsINSA_19SM100_MMA_F8F6F4_SSEJSJ_SJ_fSG_SG_NSA_17integral_constantINSA_4UMMA5MajorELSQ_1EEESR_NSO_INSP_7ScaleInELSS_0EEEST_EEEEEENSA_6LayoutISE_NSB_IJNSC_ILi0EEESX_SX_EEEEENSB_IJNSA_10UnderscoreES10_S10_EEEEENS7_6detail27Sm100ImplicitGemmTileTraitsINSA_13SM90_TMA_LOADENSA_14ComposedLayoutINSA_7SwizzleILi2ELi4ELi3EEENSA_18smem_ptr_flag_bitsILi8EEENSW_INSB_IJSG_NSC_ILi8EEEEEENSB_IJSD_SG_EEEEEEEvEENS14_INSA_20SM90_TMA_LOAD_IM2COLES1F_vEEEENS_8epilogue10collective18CollectiveEpilogueINS1K_23Sm100TmaWarpSpecializedILi1ELi1ELi32ELb0ELb0EEEJSI_NSB_IJNSW_ISG_SD_EES1P_EEESJ_NSB_IJlNSB_IJSD_llEEESX_EEESJ_S1S_NS1K_6fusion15FusionCallbacksIS1O_NS1T_17LinearCombinationISJ_fSJ_fLNS_15FloatRoundStyleE2EEESI_S1Q_JEEENSA_5SM1004TMEM4LOAD26SM100_TMEM_LOAD_16dp32b32xES15_NS16_IS18_S1A_NSW_INSB_IJS1B_SG_EEENSB_IJSG_SD_EEEEEEENSA_39AutoVectorizingCopyWithAssumedAlignmentILi128EEENSA_14SM90_TMA_STOREES26_S28_S28_EEEvvEEEEvNT_6ParamsE,"",@"SHT_CUDA_INFO"
	.sectionflags	@""
	.align	4


	//----- nvinfo : EIATTR_CUDA_API_VERSION
	.align		4
        /*0000*/ 	.byte	0x04, 0x37
        /*0002*/ 	.short	(.L_31 - .L_30)
.L_30:
        /*0004*/ 	.word	0x00000082


	//----- nvinfo : EIATTR_KPARAM_INFO
	.align		4
.L_31:
        /*0008*/ 	.byte	0x04, 0x17
        /*000a*/ 	.short	(.L_33 - .L_32)
.L_32:
        /*000c*/ 	.word	0x00000000
        /*0010*/ 	.short	0x0000
        /*0012*/ 	.short	0x0000
        /*0014*/ 	.byte	0x00, 0xf0, 0x01, 0x20


	//----- nvinfo : EIATTR_AT_ENTRY_FRAGMENTS
	.align		4
.L_33:
        /*0018*/ 	.byte	0x04, 0x4f
        /*001a*/ 	.short	(.L_35 - .L_34)


	//   ....[0]....
.L_34:
        /*001c*/ 	.word	0x00000006


	//----- nvinfo : EIATTR_RESERVED_SMEM_USED
	.align		4
.L_35:
        /*0020*/ 	.byte	0x01, 0x41
	.zero		2


	//----- nvinfo : EIATTR_SPARSE_MMA_MASK
	.align		4
        /*0024*/ 	.byte	0x03, 0x50
        /*0026*/ 	.short	0x0000


	//----- nvinfo : EIATTR_TCGEN05_1CTA_USED
	.align		4
        /*0028*/ 	.byte	0x01, 0x51
	.zero		2


	//----- nvinfo : EIATTR_MAXREG_COUNT
	.align		4
        /*002c*/ 	.byte	0x03, 0x1b
        /*002e*/ 	.short	0x00ff


	//----- nvinfo : EIATTR_NUM_BARRIERS
	.align		4
        /*0030*/ 	.byte	0x02, 0x4c
        /*0032*/ 	.byte	0x07
	.zero		1


	//----- nvinfo : EIATTR_EXTERNS
	.align		4
        /*0034*/ 	.byte	0x04, 0x0f
        /*0036*/ 	.short	(.L_37 - .L_36)


	//   ....[0]....
	.align		4
.L_36:
        /*0038*/ 	.word	index@(__assertfail)


	//----- nvinfo : EIATTR_MERCURY_ISA_VERSION
	.align		4
.L_37:
        /*003c*/ 	.byte	0x03, 0x5f
        /*003e*/ 	.short	0x0101


	//----- nvinfo : EIATTR_INT_WARP_WIDE_INSTR_OFFSETS
	.align		4
        /*0040*/ 	.byte	0x04, 0x31
        /*0042*/ 	.short	(.L_39 - .L_38)


	//   ....[0]....
.L_38:
        /*0044*/ 	.word	0x00004b80


	//   ....[1]....
        /*0048*/ 	.word	0x00004ba0


	//   ....[2]....
        /*004c*/ 	.word	0x00004bd0


	//----- nvinfo : EIATTR_COOP_GROUP_MASK_REGIDS
	.align		4
.L_39:
        /*0050*/ 	.byte	0x04, 0x29
        /*0052*/ 	.short	(.L_41 - .L_40)


	//   ....[0]....
.L_40:
        /*0054*/ 	.word	0xffffffff


	//   ....[1]....
        /*0058*/ 	.word	0xffffffff


	//   ....[2]....
        /*005c*/ 	.word	0xffffffff


	//   ....[3]....
        /*0060*/ 	.word	0xffffffff


	//   ....[4]....
        /*0064*/ 	.word	0xffffffff


	//   ....[5]....
        /*0068*/ 	.word	0xffffffff


	//   ....[6]....
        /*006c*/ 	.word	0xffffffff


	//   ....[7]....
        /*0070*/ 	.word	0xffffffff


	//   ....[8]....
        /*0074*/ 	.word	0xffffffff


	//   ....[9]....
        /*0078*/ 	.word	0xffffffff


	//   ....[10]....
        /*007c*/ 	.word	0xffffffff


	//   ....[11]....
        /*0080*/ 	.word	0xffffffff


	//----- nvinfo : EIATTR_COOP_GROUP_INSTR_OFFSETS
	.align		4
.L_41:
        /*0084*/ 	.byte	0x04, 0x28
        /*0086*/ 	.short	(.L_43 - .L_42)


	//   ....[0]....
.L_42:
        /*0088*/ 	.word	0x00000090


	//   ....[1]....
        /*008c*/ 	.word	0x00000520


	//   ....[2]....
        /*0090*/ 	.word	0x000009a0


	//   ....[3]....
        /*0094*/ 	.word	0x00000ae0


	//   ....[4]....
        /*0098*/ 	.word	0x00000be0


	//   ....[5]....
        /*009c*/ 	.word	0x00000d30


	//   ....[6]....
        /*00a0*/ 	.word	0x00002540


	//   ....[7]....
        /*00a4*/ 	.word	0x00003ff0


	//   ....[8]....
        /*00a8*/ 	.word	0x00004200


	//   ....[9]....
        /*00ac*/ 	.word	0x00004230


	//   ....[10]....
        /*00b0*/ 	.word	0x00004a60


	//   ....[11]....
        /*00b4*/ 	.word	0x00004ca0


	//----- nvinfo : EIATTR_VRC_CTA_INIT_COUNT
	.align		4
.L_43:
        /*00b8*/ 	.byte	0x02, 0x4a
        /*00ba*/ 	.byte	0x80
	.zero		1


	//----- nvinfo : EIATTR_SYSCALL_OFFSETS
	.align		4
        /*00bc*/ 	.byte	0x04, 0x46
        /*00be*/ 	.short	(.L_45 - .L_44)


	//   ....[0]....
.L_44:
        /*00c0*/ 	.word	0x000069e0


	//   ....[1]....
        /*00c4*/ 	.word	0x00006b20


	//   ....[2]....
        /*00c8*/ 	.word	0x00007250


	//----- nvinfo : EIATTR_MBARRIER_INSTR_OFFSETS
	.align		4
.L_45:
        /*00cc*/ 	.byte	0x04, 0x39
        /*00ce*/ 	.short	(.L_47 - .L_46)


	//   ....[0]....
.L_46:
        /*00d0*/ 	.word	0x00000620
        /*00d4*/ 	.word	0x000000ff
        /*00d8*/ 	.word	0x00000000
        /*00dc*/ 	.short	0x0100
        /*00de*/ 	.byte	0x04
	.zero		1


	//   ....[1]....
        /*00e0*/ 	.word	0x00000630
        /*00e4*/ 	.word	0x000000ff
        /*00e8*/ 	.word	0x000000d8
        /*00ec*/ 	.short	0x0100
        /*00ee*/ 	.byte	0x04
	.zero		1


	//   ....[2]....
        /*00f0*/ 	.word	0x00000640
        /*00f4*/ 	.word	0x000000ff
        /*00f8*/ 	.word	0x00000008
        /*00fc*/ 	.short	0x0100
        /*00fe*/ 	.byte	0x04
	.zero		1


	//   ....[3]....
        /*0100*/ 	.word	0x00000650
        /*0104*/ 	.word	0x000000ff
        /*0108*/ 	.word	0x000000e0
        /*010c*/ 	.short	0x0100
        /*010e*/ 	.byte	0x04
	.zero		1


	//   ....[4]....
        /*0110*/ 	.word	0x00000660
        /*0114*/ 	.word	0x000000ff
        /*0118*/ 	.word	0x00000010
        /*011c*/ 	.short	0x0100
        /*011e*/ 	.byte	0x04
	.zero		1


	//   ....[5]....
        /*0120*/ 	.word	0x00000670
        /*0124*/ 	.word	0x000000ff
        /*0128*/ 	.word	0x000000e8
        /*012c*/ 	.short	0x0100
        /*012e*/ 	.byte	0x04
	.zero		1


	//   ....[6]....
        /*0130*/ 	.word	0x00000680
        /*0134*/ 	.word	0x000000ff
        /*0138*/ 	.word	0x00000018
        /*013c*/ 	.short	0x0100
        /*013e*/ 	.byte	0x04
	.zero		1


	//   ....[7]....
        /*0140*/ 	.word	0x00000690
        /*0144*/ 	.word	0x000000ff
        /*0148*/ 	.word	0x000000f0
        /*014c*/ 	.short	0x0100
        /*014e*/ 	.byte	0x04
	.zero		1


	//   ....[8]....
        /*0150*/ 	.word	0x000006a0
        /*0154*/ 	.word	0x000000ff
        /*0158*/ 	.word	0x00000020
        /*015c*/ 	.short	0x0100
        /*015e*/ 	.byte	0x04
	.zero		1


	//   ....[9]....
        /*0160*/ 	.word	0x000006b0
        /*0164*/ 	.word	0x000000ff
        /*0168*/ 	.word	0x000000f8
        /*016c*/ 	.short	0x0100
        /*016e*/ 	.byte	0x04
	.zero		1


	//   ....[10]....
        /*0170*/ 	.word	0x000006c0
        /*0174*/ 	.word	0x000000ff
        /*0178*/ 	.word	0x00000028
        /*017c*/ 	.short	0x0100
        /*017e*/ 	.byte	0x04
	.zero		1


	//   ....[11]....
        /*0180*/ 	.word	0x000006d0
        /*0184*/ 	.word	0x000000ff
        /*0188*/ 	.word	0x00000100
        /*018c*/ 	.short	0x0100
        /*018e*/ 	.byte	0x04
	.zero		1


	//   ....[12]....
        /*0190*/ 	.word	0x000006e0
        /*0194*/ 	.word	0x000000ff
        /*0198*/ 	.word	0x00000030
        /*019c*/ 	.short	0x0100
        /*019e*/ 	.byte	0x04
	.zero		1


	//   ....[13]....
        /*01a0*/ 	.word	0x000006f0
        /*01a4*/ 	.word	0x000000ff
        /*01a8*/ 	.word	0x00000108
        /*01ac*/ 	.short	0x0100
        /*01ae*/ 	.byte	0x04
	.zero		1


	//   ....[14]....
        /*01b0*/ 	.word	0x00000700
        /*01b4*/ 	.word	0x000000ff
        /*01b8*/ 	.word	0x00000038
        /*01bc*/ 	.short	0x0100
        /*01be*/ 	.byte	0x04
	.zero		1


	//   ....[15]....
        /*01c0*/ 	.word	0x00000710
        /*01c4*/ 	.word	0x000000ff
        /*01c8*/ 	.word	0x00000110
        /*01cc*/ 	.short	0x0100
        /*01ce*/ 	.byte	0x04
	.zero		1


	//   ....[16]....
        /*01d0*/ 	.word	0x00000720
        /*01d4*/ 	.word	0x000000ff
        /*01d8*/ 	.word	0x00000040
        /*01dc*/ 	.short	0x0100
        /*01de*/ 	.byte	0x04
	.zero		1


	//   ....[17]....
        /*01e0*/ 	.word	0x00000730
        /*01e4*/ 	.word	0x000000ff
        /*01e8*/ 	.word	0x00000118
        /*01ec*/ 	.short	0x0100
        /*01ee*/ 	.byte	0x04
	.zero		1


	//   ....[18]....
        /*01f0*/ 	.word	0x00000740
        /*01f4*/ 	.word	0x000000ff
        /*01f8*/ 	.word	0x00000048
        /*01fc*/ 	.short	0x0100
        /*01fe*/ 	.byte	0x04
	.zero		1


	//   ....[19]....
        /*0200*/ 	.word	0x00000750
        /*0204*/ 	.word	0x000000ff
        /*0208*/ 	.word	0x00000120
        /*020c*/ 	.short	0x0100
        /*020e*/ 	.byte	0x04
	.zero		1


	//   ....[20]....
        /*0210*/ 	.word	0x00000760
        /*0214*/ 	.word	0x000000ff
        /*0218*/ 	.word	0x00000050
        /*021c*/ 	.short	0x0100
        /*021e*/ 	.byte	0x04
	.zero		1


	//   ....[21]....
        /*0220*/ 	.word	0x00000770
        /*0224*/ 	.word	0x000000ff
        /*0228*/ 	.word	0x00000128
        /*022c*/ 	.short	0x0100
        /*022e*/ 	.byte	0x04
	.zero		1


	//   ....[22]....
        /*0230*/ 	.word	0x00000780
        /*0234*/ 	.word	0x000000ff
        /*0238*/ 	.word	0x00000058
        /*023c*/ 	.short	0x0100
        /*023e*/ 	.byte	0x04
	.zero		1


	//   ....[23]....
        /*0240*/ 	.word	0x00000790
        /*0244*/ 	.word	0x000000ff
        /*0248*/ 	.word	0x00000130
        /*024c*/ 	.short	0x0100
        /*024e*/ 	.byte	0x04
	.zero		1


	//   ....[24]....
        /*0250*/ 	.word	0x000007a0
        /*0254*/ 	.word	0x000000ff
        /*0258*/ 	.word	0x00000060
        /*025c*/ 	.short	0x0100
        /*025e*/ 	.byte	0x04
	.zero		1


	//   ....[25]....
        /*0260*/ 	.word	0x000007b0
        /*0264*/ 	.word	0x000000ff
        /*0268*/ 	.word	0x00000138
        /*026c*/ 	.short	0x0100
        /*026e*/ 	.byte	0x04
	.zero		1


	//   ....[26]....
        /*0270*/ 	.word	0x000007c0
        /*0274*/ 	.word	0x000000ff
        /*0278*/ 	.word	0x00000068
        /*027c*/ 	.short	0x0100
        /*027e*/ 	.byte	0x04
	.zero		1


	//   ....[27]....
        /*0280*/ 	.word	0x000007d0
        /*0284*/ 	.word	0x000000ff
        /*0288*/ 	.word	0x00000140
        /*028c*/ 	.short	0x0100
        /*028e*/ 	.byte	0x04
	.zero		1


	//   ....[28]....
        /*0290*/ 	.word	0x000007e0
        /*0294*/ 	.word	0x000000ff
        /*0298*/ 	.word	0x00000070
        /*029c*/ 	.short	0x0100
        /*029e*/ 	.byte	0x04
	.zero		1


	//   ....[29]....
        /*02a0*/ 	.word	0x000007f0
        /*02a4*/ 	.word	0x000000ff
        /*02a8*/ 	.word	0x00000148
        /*02ac*/ 	.short	0x0100
        /*02ae*/ 	.byte	0x04
	.zero		1


	//   ....[30]....
        /*02b0*/ 	.word	0x00000800
        /*02b4*/ 	.word	0x000000ff
        /*02b8*/ 	.word	0x00000078
        /*02bc*/ 	.short	0x0100
        /*02be*/ 	.byte	0x04
	.zero		1


	//   ....[31]....
        /*02c0*/ 	.word	0x00000810
        /*02c4*/ 	.word	0x000000ff
        /*02c8*/ 	.word	0x00000150
        /*02cc*/ 	.short	0x0100
        /*02ce*/ 	.byte	0x04
	.zero		1


	//   ....[32]....
        /*02d0*/ 	.word	0x00000820
        /*02d4*/ 	.word	0x000000ff
        /*02d8*/ 	.word	0x00000080
        /*02dc*/ 	.short	0x0100
        /*02de*/ 	.byte	0x04
	.zero		1


	//   ....[33]....
        /*02e0*/ 	.word	0x00000830
        /*02e4*/ 	.word	0x000000ff
        /*02e8*/ 	.word	0x00000158
        /*02ec*/ 	.short	0x0100
        /*02ee*/ 	.byte	0x04
	.zero		1


	//   ....[34]....
        /*02f0*/ 	.word	0x00000840
        /*02f4*/ 	.word	0x000000ff
        /*02f8*/ 	.word	0x00000088
        /*02fc*/ 	.short	0x0100
        /*02fe*/ 	.byte	0x04
	.zero		1


	//   ....[35]....
        /*0300*/ 	.word	0x00000850
        /*0304*/ 	.word	0x000000ff
        /*0308*/ 	.word	0x00000160
        /*030c*/ 	.short	0x0100
        /*030e*/ 	.byte	0x04
	.zero		1


	//   ....[36]....
        /*0310*/ 	.word	0x00000860
        /*0314*/ 	.word	0x000000ff
        /*0318*/ 	.word	0x00000090
        /*031c*/ 	.short	0x0100
        /*031e*/ 	.byte	0x04
	.zero		1


	//   ....[37]....
        /*0320*/ 	.word	0x00000870
        /*0324*/ 	.word	0x000000ff
        /*0328*/ 	.word	0x00000168
        /*032c*/ 	.short	0x0100
        /*032e*/ 	.byte	0x04
	.zero		1


	//   ....[38]....
        /*0330*/ 	.word	0x00000880
        /*0334*/ 	.word	0x000000ff
        /*0338*/ 	.word	0x00000098
        /*033c*/ 	.short	0x0100
        /*033e*/ 	.byte	0x04
	.zero		1


	//   ....[39]....
        /*0340*/ 	.word	0x00000890
        /*0344*/ 	.word	0x000000ff
        /*0348*/ 	.word	0x00000170
        /*034c*/ 	.short	0x0100
        /*034e*/ 	.byte	0x04
	.zero		1


	//   ....[40]....
        /*0350*/ 	.word	0x000008a0
        /*0354*/ 	.word	0x000000ff
        /*0358*/ 	.word	0x000000a0
        /*035c*/ 	.short	0x0100
        /*035e*/ 	.byte	0x04
	.zero		1


	//   ....[41]....
        /*0360*/ 	.word	0x000008b0
        /*0364*/ 	.word	0x000000ff
        /*0368*/ 	.word	0x00000178
        /*036c*/ 	.short	0x0100
        /*036e*/ 	.byte	0x04
	.zero		1


	//   ....[42]....
        /*0370*/ 	.word	0x000008c0
        /*0374*/ 	.word	0x000000ff
        /*0378*/ 	.word	0x000000a8
        /*037c*/ 	.short	0x0100
        /*037e*/ 	.byte	0x04
	.zero		1


	//   ....[43]....
        /*0380*/ 	.word	0x000008d0
        /*0384*/ 	.word	0x000000ff
        /*0388*/ 	.word	0x00000180
        /*038c*/ 	.short	0x0100
        /*038e*/ 	.byte	0x04
	.zero		1


	//   ....[44]....
        /*0390*/ 	.word	0x000008e0
        /*0394*/ 	.word	0x000000ff
        /*0398*/ 	.word	0x000000b0
        /*039c*/ 	.short	0x0100
        /*039e*/ 	.byte	0x04
	.zero		1


	//   ....[45]....
        /*03a0*/ 	.word	0x000008f0
        /*03a4*/ 	.word	0x000000ff
        /*03a8*/ 	.word	0x00000188
        /*03ac*/ 	.short	0x0100
        /*03ae*/ 	.byte	0x04
	.zero		1


	//   ....[46]....
        /*03b0*/ 	.word	0x00000900
        /*03b4*/ 	.word	0x000000ff
        /*03b8*/ 	.word	0x000000b8
        /*03bc*/ 	.short	0x0100
        /*03be*/ 	.byte	0x04
	.zero		1


	//   ....[47]....
        /*03c0*/ 	.word	0x00000910
        /*03c4*/ 	.word	0x000000ff
        /*03c8*/ 	.word	0x00000190
        /*03cc*/ 	.short	0x0100
        /*03ce*/ 	.byte	0x04
	.zero		1


	//   ....[48]....
        /*03d0*/ 	.word	0x00000920
        /*03d4*/ 	.word	0x000000ff
        /*03d8*/ 	.word	0x000000c0
        /*03dc*/ 	.short	0x0100
        /*03de*/ 	.byte	0x04
	.zero		1


	//   ....[49]....
        /*03e0*/ 	.word	0x00000930
        /*03e4*/ 	.word	0x000000ff
        /*03e8*/ 	.word	0x00000198
        /*03ec*/ 	.short	0x0100
        /*03ee*/ 	.byte	0x04
	.zero		1


	//   ....[50]....
        /*03f0*/ 	.word	0x00000940
        /*03f4*/ 	.word	0x000000ff
        /*03f8*/ 	.word	0x000000c8
        /*03fc*/ 	.short	0x0100
        /*03fe*/ 	.byte	0x04
	.zero		1


	//   ....[51]....
        /*0400*/ 	.word	0x00000950
        /*0404*/ 	.word	0x000000ff
        /*0408*/ 	.word	0x000001a0
        /*040c*/ 	.short	0x0100
        /*040e*/ 	.byte	0x04
	.zero		1


	//   ....[52]....
        /*0410*/ 	.word	0x00000960
        /*0414*/ 	.word	0x000000ff
        /*0418*/ 	.word	0x000000d0
        /*041c*/ 	.short	0x0100
        /*041e*/ 	.byte	0x04
	.zero		1


	//   ....[53]....
        /*0420*/ 	.word	0x00000970
        /*0424*/ 	.word	0x000000ff
        /*0428*/ 	.word	0x000001a8
        /*042c*/ 	.short	0x0100
        /*042e*/ 	.byte	0x04
	.zero		1


	//   ....[54]....
        /*0430*/ 	.word	0x00000ab0
        /*0434*/ 	.word	0x000000ff
        /*0438*/ 	.word	0x000001b0
        /*043c*/ 	.short	0x0100
        /*043e*/ 	.byte	0x04
	.zero		1


	//   ....[55]....
        /*0440*/ 	.word	0x00000ac0
        /*0444*/ 	.word	0x000000ff
        /*0448*/ 	.word	0x000001b8
        /*044c*/ 	.short	0x0100
        /*044e*/ 	.byte	0x04
	.zero		1


	//   ....[56]....
        /*0450*/ 	.word	0x00000bb0
        /*0454*/ 	.word	0x000000ff
        /*0458*/ 	.word	0x000001c0
        /*045c*/ 	.short	0x0100
        /*045e*/ 	.byte	0x06
	.zero		1


	//   ....[57]....
        /*0460*/ 	.word	0x00000bc0
        /*0464*/ 	.word	0x000000ff
        /*0468*/ 	.word	0x000001c8
        /*046c*/ 	.short	0x0100
        /*046e*/ 	.byte	0x06
	.zero		1


	//   ....[58]....
        /*0470*/ 	.word	0x00000d00
        /*0474*/ 	.word	0x000000ff
        /*0478*/ 	.word	0x000001d0
        /*047c*/ 	.short	0x0100
        /*047e*/ 	.byte	0x06
	.zero		1


	//   ....[59]....
        /*0480*/ 	.word	0x00000d10
        /*0484*/ 	.word	0x000000ff
        /*0488*/ 	.word	0x000001d8
        /*048c*/ 	.short	0x0100
        /*048e*/ 	.byte	0x06
	.zero		1


	//   ....[60]....
        /*0490*/ 	.word	0x00000e60
        /*0494*/ 	.word	0x000000ff
        /*0498*/ 	.word	0x000001e0
        /*049c*/ 	.short	0x0100
        /*049e*/ 	.byte	0x04
	.zero		1


	//   ....[61]....
        /*04a0*/ 	.word	0x00000e70
        /*04a4*/ 	.word	0x000000ff
        /*04a8*/ 	.word	0x000001f0
        /*04ac*/ 	.short	0x0100
        /*04ae*/ 	.byte	0x04
	.zero		1


	//   ....[62]....
        /*04b0*/ 	.word	0x00000e80
        /*04b4*/ 	.word	0x000000ff
        /*04b8*/ 	.word	0x000001e8
        /*04bc*/ 	.short	0x0100
        /*04be*/ 	.byte	0x04
	.zero		1


	//   ....[63]....
        /*04c0*/ 	.word	0x00000e90
        /*04c4*/ 	.word	0x000000ff
        /*04c8*/ 	.word	0x000001f8
        /*04cc*/ 	.short	0x0100
        /*04ce*/ 	.byte	0x04
	.zero		1


	//   ....[64]....
        /*04d0*/ 	.word	0x00001a30
        /*04d4*/ 	.word	0x000000ff
        /*04d8*/ 	.word	0x000000d8
        /*04dc*/ 	.short	0x010a
        /*04de*/ 	.byte	0x07
	.zero		1


	//   ....[65]....
        /*04e0*/ 	.word	0x00001d60
        /*04e4*/ 	.word	0x000000ff
        /*04e8*/ 	.word	0x000000d8
        /*04ec*/ 	.short	0x010a
        /*04ee*/ 	.byte	0x21
	.zero		1


	//   ....[66]....
        /*04f0*/ 	.word	0x00001ed0
        /*04f4*/ 	.word	0x000000ff
        /*04f8*/ 	.word	0x000000d8
        /*04fc*/ 	.short	0x010a
        /*04fe*/ 	.byte	0x08
	.zero		1


	//   ....[67]....
        /*0500*/ 	.word	0x000020a0
        /*0504*/ 	.word	0x000000ff
        /*0508*/ 	.word	0x000001c8
        /*050c*/ 	.short	0x0101
        /*050e*/ 	.byte	0x24
	.zero		1


	//   ....[68]....
        /*0510*/ 	.word	0x000020d0
        /*0514*/ 	.word	0x000000ff
        /*0518*/ 	.word	0x000000d8
        /*051c*/ 	.short	0x010a
        /*051e*/ 	.byte	0x04
	.zero		1


	//   ....[69]....
        /*0520*/ 	.word	0x00002210
        /*0524*/ 	.word	0x000000ff
        /*0528*/ 	.word	0x000000d8
        /*052c*/ 	.short	0x010a
        /*052e*/ 	.byte	0x19
	.zero		1


	//   ....[70]....
        /*0530*/ 	.word	0x00002380
        /*0534*/ 	.word	0x000000ff
        /*0538*/ 	.word	0x000000d8
        /*053c*/ 	.short	0x010a
        /*053e*/ 	.byte	0x08
	.zero		1


	//   ....[71]....
        /*0540*/ 	.word	0x00002550
        /*0544*/ 	.word	0x000000ff
        /*0548*/ 	.word	0x000001d0
        /*054c*/ 	.short	0x010a
        /*054e*/ 	.byte	0x24
	.zero		1


	//   ....[72]....
        /*0550*/ 	.word	0x00002610
        /*0554*/ 	.word	0x000000ff
        /*0558*/ 	.word	0x00000000
        /*055c*/ 	.short	0x0101
        /*055e*/ 	.byte	0x04
	.zero		1


	//   ....[73]....
        /*0560*/ 	.word	0x00002c00
        /*0564*/ 	.word	0x000000ff
        /*0568*/ 	.word	0x00000000
        /*056c*/ 	.short	0x010a
        /*056e*/ 	.byte	0x04
	.zero		1


	//   ....[74]....
        /*0570*/ 	.word	0x00002ca0
        /*0574*/ 	.word	0x000000ff
        /*0578*/ 	.word	0x00000000
        /*057c*/ 	.short	0x010a
        /*057e*/ 	.byte	0x05
	.zero		1


	//   ....[75]....
        /*0580*/ 	.word	0x00002d40
        /*0584*/ 	.word	0x000000ff
        /*0588*/ 	.word	0x00000000
        /*058c*/ 	.short	0x010a
        /*058e*/ 	.byte	0x05
	.zero		1


	//   ....[76]....
        /*0590*/ 	.word	0x00002de0
        /*0594*/ 	.word	0x000000ff
        /*0598*/ 	.word	0x00000000
        /*059c*/ 	.short	0x010a
        /*059e*/ 	.byte	0x05
	.zero		1


	//   ....[77]....
        /*05a0*/ 	.word	0x00002e80
        /*05a4*/ 	.word	0x000000ff
        /*05a8*/ 	.word	0x00000000
        /*05ac*/ 	.short	0x010a
        /*05ae*/ 	.byte	0x05
	.zero		1


	//   ....[78]....
        /*05b0*/ 	.word	0x00002f20
        /*05b4*/ 	.word	0x000000ff
        /*05b8*/ 	.word	0x00000000
        /*05bc*/ 	.short	0x010a
        /*05be*/ 	.byte	0x05
	.zero		1


	//   ....[79]....
        /*05c0*/ 	.word	0x00002fc0
        /*05c4*/ 	.word	0x000000ff
        /*05c8*/ 	.word	0x00000000
        /*05cc*/ 	.short	0x010a
        /*05ce*/ 	.byte	0x05
	.zero		1


	//   ....[80]....
        /*05d0*/ 	.word	0x00003060
        /*05d4*/ 	.word	0x000000ff
        /*05d8*/ 	.word	0x00000000
        /*05dc*/ 	.short	0x010a
        /*05de*/ 	.byte	0x05
	.zero		1


	//   ....[81]....
        /*05e0*/ 	.word	0x00003100
        /*05e4*/ 	.word	0x000000ff
        /*05e8*/ 	.word	0x00000000
        /*05ec*/ 	.short	0x010a
        /*05ee*/ 	.byte	0x05
	.zero		1


	//   ....[82]....
        /*05f0*/ 	.word	0x000031a0
        /*05f4*/ 	.word	0x000000ff
        /*05f8*/ 	.word	0x00000000
        /*05fc*/ 	.short	0x010a
        /*05fe*/ 	.byte	0x05
	.zero		1


	//   ....[83]....
        /*0600*/ 	.word	0x00003240
        /*0604*/ 	.word	0x000000ff
        /*0608*/ 	.word	0x00000000
        /*060c*/ 	.short	0x010a
        /*060e*/ 	.byte	0x05
	.zero		1


	//   ....[84]....
        /*0610*/ 	.word	0x000032e0
        /*0614*/ 	.word	0x000000ff
        /*0618*/ 	.word	0x00000000
        /*061c*/ 	.short	0x010a
        /*061e*/ 	.byte	0x05
	.zero		1


	//   ....[85]....
        /*0620*/ 	.word	0x00003380
        /*0624*/ 	.word	0x000000ff
        /*0628*/ 	.word	0x00000000
        /*062c*/ 	.short	0x010a
        /*062e*/ 	.byte	0x05
	.zero		1


	//   ....[86]....
        /*0630*/ 	.word	0x00003420
        /*0634*/ 	.word	0x000000ff
        /*0638*/ 	.word	0x00000000
        /*063c*/ 	.short	0x010a
        /*063e*/ 	.byte	0x05
	.zero		1


	//   ....[87]....
        /*0640*/ 	.word	0x000034c0
        /*0644*/ 	.word	0x000000ff
        /*0648*/ 	.word	0x00000000
        /*064c*/ 	.short	0x010a
        /*064e*/ 	.byte	0x05
	.zero		1


	//   ....[88]....
        /*0650*/ 	.word	0x00003560
        /*0654*/ 	.word	0x000000ff
        /*0658*/ 	.word	0x00000000
        /*065c*/ 	.short	0x010a
        /*065e*/ 	.byte	0x05
	.zero		1


	//   ....[89]....
        /*0660*/ 	.word	0x00003600
        /*0664*/ 	.word	0x000000ff
        /*0668*/ 	.word	0x00000000
        /*066c*/ 	.short	0x010a
        /*066e*/ 	.byte	0x05
	.zero		1


	//   ....[90]....
        /*0670*/ 	.word	0x000036a0
        /*0674*/ 	.word	0x000000ff
        /*0678*/ 	.word	0x00000000
        /*067c*/ 	.short	0x010a
        /*067e*/ 	.byte	0x05
	.zero		1


	//   ....[91]....
        /*0680*/ 	.word	0x00003740
        /*0684*/ 	.word	0x000000ff
        /*0688*/ 	.word	0x00000000
        /*068c*/ 	.short	0x010a
        /*068e*/ 	.byte	0x05
	.zero		1


	//   ....[92]....
        /*0690*/ 	.word	0x000037e0
        /*0694*/ 	.word	0x000000ff
        /*0698*/ 	.word	0x00000000
        /*069c*/ 	.short	0x010a
        /*069e*/ 	.byte	0x05
	.zero		1


	//   ....[93]....
        /*06a0*/ 	.word	0x00003880
        /*06a4*/ 	.word	0x000000ff
        /*06a8*/ 	.word	0x00000000
        /*06ac*/ 	.short	0x010a
        /*06ae*/ 	.byte	0x05
	.zero		1


	//   ....[94]....
        /*06b0*/ 	.word	0x00003920
        /*06b4*/ 	.word	0x000000ff
        /*06b8*/ 	.word	0x00000000
        /*06bc*/ 	.short	0x010a
        /*06be*/ 	.byte	0x05
	.zero		1


	//   ....[95]....
        /*06c0*/ 	.word	0x000039c0
        /*06c4*/ 	.word	0x000000ff
        /*06c8*/ 	.word	0x00000000
        /*06cc*/ 	.short	0x010a
        /*06ce*/ 	.byte	0x05
	.zero		1


	//   ....[96]....
        /*06d0*/ 	.word	0x00003a60
        /*06d4*/ 	.word	0x000000ff
        /*06d8*/ 	.word	0x00000000
        /*06dc*/ 	.short	0x010a
        /*06de*/ 	.byte	0x05
	.zero		1


	//   ....[97]....
        /*06e0*/ 	.word	0x00003b00
        /*06e4*/ 	.word	0x000000ff
        /*06e8*/ 	.word	0x00000000
        /*06ec*/ 	.short	0x010a
        /*06ee*/ 	.byte	0x05
	.zero		1


	//   ....[98]....
        /*06f0*/ 	.word	0x00003ba0
        /*06f4*/ 	.word	0x000000ff
        /*06f8*/ 	.word	0x00000000
        /*06fc*/ 	.short	0x010a
        /*06fe*/ 	.byte	0x05
	.zero		1


	//   ....[99]....
        /*0700*/ 	.word	0x00003c50
        /*0704*/ 	.word	0x00000000
        /*0708*/ 	.word	0x00000000
        /*070c*/ 	.short	0x010a
        /*070e*/ 	.byte	0xff
	.zero		1


	//   ....[100]....
        /*0710*/ 	.word	0x00003da0
        /*0714*/ 	.word	0x000000ff
        /*0718*/ 	.word	0x000001d8
        /*071c*/ 	.short	0x010a
        /*071e*/ 	.byte	0x04
	.zero		1


	//   ....[101]....
        /*0720*/ 	.word	0x00003e40
        /*0724*/ 	.word	0x000000ff
        /*0728*/ 	.word	0x000001d0
        /*072c*/ 	.short	0x010a
        /*072e*/ 	.byte	0x04
	.zero		1


	//   ....[102]....
        /*0730*/ 	.word	0x00003ee0
        /*0734*/ 	.word	0x000000ff
        /*0738*/ 	.word	0x00000000
        /*073c*/ 	.short	0x0101
        /*073e*/ 	.byte	0x05
	.zero		1


	//   ....[103]....
        /*0740*/ 	.word	0x00003f20
        /*0744*/ 	.word	0x000000ff
        /*0748*/ 	.word	0x000001d8
        /*074c*/ 	.short	0x0106
        /*074e*/ 	.byte	0x04
	.zero		1


	//   ....[104]....
        /*0750*/ 	.word	0x00003f60
        /*0754*/ 	.word	0x00000000
        /*0758*/ 	.word	0x000001d8
        /*075c*/ 	.short	0x010a
        /*075e*/ 	.byte	0xff
	.zero		1


	//   ....[105]....
        /*0760*/ 	.word	0x00004460
        /*0764*/ 	.word	0x000000ff
        /*0768*/ 	.word	0x000001d0
        /*076c*/ 	.short	0x010a
        /*076e*/ 	.byte	0x13
	.zero		1


	//   ....[106]....
        /*0770*/ 	.word	0x00004510
        /*0774*/ 	.word	0x000000ff
        /*0778*/ 	.word	0x00000000
        /*077c*/ 	.short	0x0101
        /*077e*/ 	.byte	0x1d
	.zero		1


	//   ....[107]....
        /*0780*/ 	.word	0x00004520
        /*0784*/ 	.word	0x000000ff
        /*0788*/ 	.word	0x000001f0
        /*078c*/ 	.short	0x010a
        /*078e*/ 	.byte	0x17
	.zero		1


	//   ....[108]....
        /*0790*/ 	.word	0x000045b0
        /*0794*/ 	.word	0x000000ff
        /*0798*/ 	.word	0x00000000
        /*079c*/ 	.short	0x010a
        /*079e*/ 	.byte	0x04
	.zero		1


	//   ....[109]....
        /*07a0*/ 	.word	0x00004650
        /*07a4*/ 	.word	0x000000ff
        /*07a8*/ 	.word	0x00000000
        /*07ac*/ 	.short	0x010a
        /*07ae*/ 	.byte	0x0f
	.zero		1


	//   ....[110]....
        /*07b0*/ 	.word	0x00004790
        /*07b4*/ 	.word	0x000000ff
        /*07b8*/ 	.word	0x00000000
        /*07bc*/ 	.short	0x010a
        /*07be*/ 	.byte	0x04
	.zero		1


	//   ....[111]....
        /*07c0*/ 	.word	0x000049b0
        /*07c4*/ 	.word	0x000000ff
        /*07c8*/ 	.word	0x00000000
        /*07cc*/ 	.short	0x010a
        /*07ce*/ 	.byte	0x04
	.zero		1


	//   ....[112]....
        /*07d0*/ 	.word	0x00004a40
        /*07d4*/ 	.word	0x000000ff
        /*07d8*/ 	.word	0x00000000
        /*07dc*/ 	.short	0x010a
        /*07de*/ 	.byte	0x04
	.zero		1


	//   ....[113]....
        /*07e0*/ 	.word	0x000050f0
        /*07e4*/ 	.word	0x000000ff
        /*07e8*/ 	.word	0x000001d0
        /*07ec*/ 	.short	0x010a
        /*07ee*/ 	.byte	0x18
	.zero		1


	//   ....[114]....
        /*07f0*/ 	.word	0x00005190
        /*07f4*/ 	.word	0x000000ff
        /*07f8*/ 	.word	0x00000000
        /*07fc*/ 	.short	0x0101
        /*07fe*/ 	.byte	0x28
	.zero		1


	//   ....[115]....
        /*0800*/ 	.word	0x000056c0
        /*0804*/ 	.word	0x000000ff
        /*0808*/ 	.word	0x000001c8
        /*080c*/ 	.short	0x010a
        /*080e*/ 	.byte	0x18
	.zero		1


	//   ....[116]....
        /*0810*/ 	.word	0x00005970
        /*0814*/ 	.word	0x000000ff
        /*0818*/ 	.word	0x000001b8
        /*081c*/ 	.short	0x010a
        /*081e*/ 	.byte	0x18
	.zero		1


	//   ....[117]....
        /*0820*/ 	.word	0x00005c30
        /*0824*/ 	.word	0x000000ff
        /*0828*/ 	.word	0x000001b0
        /*082c*/ 	.short	0x010b
        /*082e*/ 	.byte	0x18
	.zero		1


	//   ....[118]....
        /*0830*/ 	.word	0x00005c60
        /*0834*/ 	.word	0x000000ff
        /*0838*/ 	.word	0x00000000
        /*083c*/ 	.short	0x0101
        /*083e*/ 	.byte	0x2e
	.zero		1


	//   ....[119]....
        /*0840*/ 	.word	0x00005cf0
        /*0844*/ 	.word	0x00000000
        /*0848*/ 	.word	0x000001b8
        /*084c*/ 	.short	0x010a
        /*084e*/ 	.byte	0xff
	.zero		1


	//   ....[120]....
        /*0850*/ 	.word	0x00006070
        /*0854*/ 	.word	0x000000ff
        /*0858*/ 	.word	0x000001d0
        /*085c*/ 	.short	0x010a
        /*085e*/ 	.byte	0x2c
	.zero		1


	//   ....[121]....
        /*0860*/ 	.word	0x00006140
        /*0864*/ 	.word	0x000000ff
        /*0868*/ 	.word	0x00000000
        /*086c*/ 	.short	0x0101
        /*086e*/ 	.byte	0x04
	.zero		1


	//   ....[122]....
        /*0870*/ 	.word	0x00006e80
        /*0874*/ 	.word	0x000000ff
        /*0878*/ 	.word	0x000001b0
        /*087c*/ 	.short	0x010a
        /*087e*/ 	.byte	0x2c
	.zero		1


	//   ....[123]....
        /*0880*/ 	.word	0x00006e90
        /*0884*/ 	.word	0x00000048
        /*0888*/ 	.word	0x000001e0
        /*088c*/ 	.short	0x010a
        /*088e*/ 	.byte	0xff
	.zero		1


	//   ....[124]....
        /*0890*/ 	.word	0x00006fe0
        /*0894*/ 	.word	0x000000ff
        /*0898*/ 	.word	0x000001b0
        /*089c*/ 	.short	0x010a
        /*089e*/ 	.byte	0x2c
	.zero		1


	//   ....[125]....
        /*08a0*/ 	.word	0x000070d0
        /*08a4*/ 	.word	0x000000ff
        /*08a8*/ 	.word	0x00000000
        /*08ac*/ 	.short	0x0101
        /*08ae*/ 	.byte	0x04
	.zero		1


	//   ....[126]....
        /*08b0*/ 	.word	0x00007130
        /*08b4*/ 	.word	0x00000048
        /*08b8*/ 	.word	0x000001e0
        /*08bc*/ 	.short	0x010a
        /*08be*/ 	.byte	0xff
	.zero		1


	//   ....[127]....
        /*08c0*/ 	.word	0x00007540
        /*08c4*/ 	.word	0x000000ff
        /*08c8*/ 	.word	0x00000000
        /*08cc*/ 	.short	0x0101
        /*08ce*/ 	.byte	0x04
	.zero		1


	//   ....[128]....
        /*08d0*/ 	.word	0x00007f70
        /*08d4*/ 	.word	0x00000000
        /*08d8*/ 	.word	0x000000d8
        /*08dc*/ 	.short	0x010a
        /*08de*/ 	.byte	0xff
	.zero		1


	//   ....[129]....
        /*08e0*/ 	.word	0x00007fd0
        /*08e4*/ 	.word	0x00000000
        /*08e8*/ 	.word	0x000000d8
        /*08ec*/ 	.short	0x010a
        /*08ee*/ 	.byte	0xff
	.zero		1


	//   ....[130]....
        /*08f0*/ 	.word	0x00008030
        /*08f4*/ 	.word	0x00000000
        /*08f8*/ 	.word	0x000001d0
        /*08fc*/ 	.short	0x010a
        /*08fe*/ 	.byte	0xff
	.zero		1


	//   ....[131]....
        /*0900*/ 	.word	0x00008090
        /*0904*/ 	.word	0x00000000
        /*0908*/ 	.word	0x00000000
        /*090c*/ 	.short	0x010a
        /*090e*/ 	.byte	0xff
	.zero		1


	//   ....[132]....
        /*0910*/ 	.word	0x000080f0
        /*0914*/ 	.word	0x00000000
        /*0918*/ 	.word	0x00000000
        /*091c*/ 	.short	0x010a
        /*091e*/ 	.byte	0xff
	.zero		1


	//   ....[133]....
        /*0920*/ 	.word	0x00008150
        /*0924*/ 	.word	0x00000000
        /*0928*/ 	.word	0x00000000
        /*092c*/ 	.short	0x010a
        /*092e*/ 	.byte	0xff
	.zero		1


	//   ....[134]....
        /*0930*/ 	.word	0x000081b0
        /*0934*/ 	.word	0x00000000
        /*0938*/ 	.word	0x00000000
        /*093c*/ 	.short	0x010a
        /*093e*/ 	.byte	0xff
	.zero		1


	//   ....[135]....
        /*0940*/ 	.word	0x00008210
        /*0944*/ 	.word	0x00000000
        /*0948*/ 	.word	0x00000000
        /*094c*/ 	.short	0x010a
        /*094e*/ 	.byte	0xff
	.zero		1


	//   ....[136]....
        /*0950*/ 	.word	0x00008270
        /*0954*/ 	.word	0x00000000
        /*0958*/ 	.word	0x00000000
        /*095c*/ 	.short	0x010a
        /*095e*/ 	.byte	0xff
	.zero		1


	//   ....[137]....
        /*0960*/ 	.word	0x000082d0
        /*0964*/ 	.word	0x00000000
        /*0968*/ 	.word	0x00000000
        /*096c*/ 	.short	0x010a
        /*096e*/ 	.byte	0xff
	.zero		1


	//   ....[138]....
        /*0970*/ 	.word	0x00008330
        /*0974*/ 	.word	0x00000000
        /*0978*/ 	.word	0x00000000
        /*097c*/ 	.short	0x010a
        /*097e*/ 	.byte	0xff
	.zero		1


	//   ....[139]....
        /*0980*/ 	.word	0x00008390
        /*0984*/ 	.word	0x00000000
        /*0988*/ 	.word	0x00000000
        /*098c*/ 	.short	0x010a
        /*098e*/ 	.byte	0xff
	.zero		1


	//   ....[140]....
        /*0990*/ 	.word	0x000083f0
        /*0994*/ 	.word	0x00000000
        /*0998*/ 	.word	0x00000000
        /*099c*/ 	.short	0x010a
        /*099e*/ 	.byte	0xff
	.zero		1


	//   ....[141]....
        /*09a0*/ 	.word	0x00008450
        /*09a4*/ 	.word	0x00000000
        /*09a8*/ 	.word	0x00000000
        /*09ac*/ 	.short	0x010a
        /*09ae*/ 	.byte	0xff
	.zero		1


	//   ....[142]....
        /*09b0*/ 	.word	0x000084b0
        /*09b4*/ 	.word	0x00000000
        /*09b8*/ 	.word	0x00000000
        /*09bc*/ 	.short	0x010a
        /*09be*/ 	.byte	0xff
	.zero		1


	//   ....[143]....
        /*09c0*/ 	.word	0x00008510
        /*09c4*/ 	.word	0x00000000
        /*09c8*/ 	.word	0x00000000
        /*09cc*/ 	.short	0x010a
        /*09ce*/ 	.byte	0xff
	.zero		1


	//   ....[144]....
        /*09d0*/ 	.word	0x00008570
        /*09d4*/ 	.word	0x00000000
        /*09d8*/ 	.word	0x00000000
        /*09dc*/ 	.short	0x010a
        /*09de*/ 	.byte	0xff
	.zero		1


	//   ....[145]....
        /*09e0*/ 	.word	0x000085d0
        /*09e4*/ 	.word	0x00000000
        /*09e8*/ 	.word	0x00000000
        /*09ec*/ 	.short	0x010a
        /*09ee*/ 	.byte	0xff
	.zero		1


	//   ....[146]....
        /*09f0*/ 	.word	0x00008630
        /*09f4*/ 	.word	0x00000000
        /*09f8*/ 	.word	0x00000000
        /*09fc*/ 	.short	0x010a
        /*09fe*/ 	.byte	0xff
	.zero		1


	//   ....[147]....
        /*0a00*/ 	.word	0x00008690
        /*0a04*/ 	.word	0x00000000
        /*0a08*/ 	.word	0x00000000
        /*0a0c*/ 	.short	0x010a
        /*0a0e*/ 	.byte	0xff
	.zero		1


	//   ....[148]....
        /*0a10*/ 	.word	0x000086f0
        /*0a14*/ 	.word	0x00000000
        /*0a18*/ 	.word	0x00000000
        /*0a1c*/ 	.short	0x010a
        /*0a1e*/ 	.byte	0xff
	.zero		1


	//   ....[149]....
        /*0a20*/ 	.word	0x00008750
        /*0a24*/ 	.word	0x00000000
        /*0a28*/ 	.word	0x00000000
        /*0a2c*/ 	.short	0x010a
        /*0a2e*/ 	.byte	0xff
	.zero		1


	//   ....[150]....
        /*0a30*/ 	.word	0x000087b0
        /*0a34*/ 	.word	0x00000000
        /*0a38*/ 	.word	0x00000000
        /*0a3c*/ 	.short	0x010a
        /*0a3e*/ 	.byte	0xff
	.zero		1


	//   ....[151]....
        /*0a40*/ 	.word	0x00008810
        /*0a44*/ 	.word	0x00000000
        /*0a48*/ 	.word	0x00000000
        /*0a4c*/ 	.short	0x010a
        /*0a4e*/ 	.byte	0xff
	.zero		1


	//   ....[152]....
        /*0a50*/ 	.word	0x00008870
        /*0a54*/ 	.word	0x00000000
        /*0a58*/ 	.word	0x00000000
        /*0a5c*/ 	.short	0x010a
        /*0a5e*/ 	.byte	0xff
	.zero		1


	//   ....[153]....
        /*0a60*/ 	.word	0x000088d0
        /*0a64*/ 	.word	0x00000000
        /*0a68*/ 	.word	0x00000000
        /*0a6c*/ 	.short	0x010a
        /*0a6e*/ 	.byte	0xff
	.zero		1


	//   ....[154]....
        /*0a70*/ 	.word	0x00008930
        /*0a74*/ 	.word	0x00000000
        /*0a78*/ 	.word	0x00000000
        /*0a7c*/ 	.short	0x010a
        /*0a7e*/ 	.byte	0xff
	.zero		1


	//   ....[155]....
        /*0a80*/ 	.word	0x00008990
        /*0a84*/ 	.word	0x00000000
        /*0a88*/ 	.word	0x00000000
        /*0a8c*/ 	.short	0x010a
        /*0a8e*/ 	.byte	0xff
	.zero		1


	//   ....[156]....
        /*0a90*/ 	.word	0x000089f0
        /*0a94*/ 	.word	0x00000000
        /*0a98*/ 	.word	0x00000000
        /*0a9c*/ 	.short	0x010a
        /*0a9e*/ 	.byte	0xff
	.zero		1


	//   ....[157]....
        /*0aa0*/ 	.word	0x00008a50
        /*0aa4*/ 	.word	0x00000004
        /*0aa8*/ 	.word	0x000001d8
        /*0aac*/ 	.short	0x010a
        /*0aae*/ 	.byte	0xff
	.zero		1


	//   ....[158]....
        /*0ab0*/ 	.word	0x00008ab0
        /*0ab4*/ 	.word	0x00000004
        /*0ab8*/ 	.word	0x000001d0
        /*0abc*/ 	.short	0x010a
        /*0abe*/ 	.byte	0xff
	.zero		1


	//   ....[159]....
        /*0ac0*/ 	.word	0x00008b10
        /*0ac4*/ 	.word	0x00000000
        /*0ac8*/ 	.word	0x000001d0
        /*0acc*/ 	.short	0x010a
        /*0ace*/ 	.byte	0xff
	.zero		1


	//   ....[160]....
        /*0ad0*/ 	.word	0x00008b70
        /*0ad4*/ 	.word	0x00000005
        /*0ad8*/ 	.word	0x000001f0
        /*0adc*/ 	.short	0x010a
        /*0ade*/ 	.byte	0xff
	.zero		1


	//   ....[161]....
        /*0ae0*/ 	.word	0x00008bd0
        /*0ae4*/ 	.word	0x00000000
        /*0ae8*/ 	.word	0x00000000
        /*0aec*/ 	.short	0x010a
        /*0aee*/ 	.byte	0xff
	.zero		1


	//   ....[162]....
        /*0af0*/ 	.word	0x00008c30
        /*0af4*/ 	.word	0x00000000
        /*0af8*/ 	.word	0x00000000
        /*0afc*/ 	.short	0x010a
        /*0afe*/ 	.byte	0xff
	.zero		1


	//   ....[163]....
        /*0b00*/ 	.word	0x00008c90
        /*0b04*/ 	.word	0x00000000
        /*0b08*/ 	.word	0x00000000
        /*0b0c*/ 	.short	0x010a
        /*0b0e*/ 	.byte	0xff
	.zero		1


	//   ....[164]....
        /*0b10*/ 	.word	0x00008cf0
        /*0b14*/ 	.word	0x00000000
        /*0b18*/ 	.word	0x000001d0
        /*0b1c*/ 	.short	0x010a
        /*0b1e*/ 	.byte	0xff
	.zero		1


	//   ....[165]....
        /*0b20*/ 	.word	0x00008d50
        /*0b24*/ 	.word	0x00000008
        /*0b28*/ 	.word	0x000001c8
        /*0b2c*/ 	.short	0x010a
        /*0b2e*/ 	.byte	0xff
	.zero		1


	//   ....[166]....
        /*0b30*/ 	.word	0x00008db0
        /*0b34*/ 	.word	0x00000009
        /*0b38*/ 	.word	0x000001b8
        /*0b3c*/ 	.short	0x010a
        /*0b3e*/ 	.byte	0xff
	.zero		1


	//   ....[167]....
        /*0b40*/ 	.word	0x00008e10
        /*0b44*/ 	.word	0x00000000
        /*0b48*/ 	.word	0x000001d0
        /*0b4c*/ 	.short	0x010a
        /*0b4e*/ 	.byte	0xff
	.zero		1


	//   ....[168]....
        /*0b50*/ 	.word	0x00008e70
        /*0b54*/ 	.word	0x00000000
        /*0b58*/ 	.word	0x000001b0
        /*0b5c*/ 	.short	0x010a
        /*0b5e*/ 	.byte	0xff
	.zero		1


	//   ....[169]....
        /*0b60*/ 	.word	0x00008ec0
        /*0b64*/ 	.word	0x00000048
        /*0b68*/ 	.word	0x000001e0
        /*0b6c*/ 	.short	0x010a
        /*0b6e*/ 	.byte	0xff
	.zero		1


	//----- nvinfo : EIATTR_NUM_MBARRIERS
	.align		4
.L_47:
        /*0b70*/ 	.byte	0x03, 0x38
        /*0b72*/ 	.short	0x0040


	//----- nvinfo : EIATTR_EXIT_INSTR_OFFSETS
	.align		4
        /*0b74*/ 	.byte	0x04, 0x1c
        /*0b76*/ 	.short	(.L_49 - .L_48)


	//   ....[0]....
.L_48:
        /*0b78*/ 	.word	0x00003c80


	//   ....[1]....
        /*0b7c*/ 	.word	0x00003f30


	//   ....[2]....
        /*0b80*/ 	.word	0x00003f90


	//   ....[3]....
        /*0b84*/ 	.word	0x00004cb0


	//   ....[4]....
        /*0b88*/ 	.word	0x00005d20


	//   ....[5]....
        /*0b8c*/ 	.word	0x00005d60


	//   ....[6]....
        /*0b90*/ 	.word	0x00007f50


	//----- nvinfo : EIATTR_MAX_THREADS
	.align		4
.L_49:
        /*0b94*/ 	.byte	0x04, 0x05
        /*0b96*/ 	.short	(.L_51 - .L_50)
.L_50:
        /*0b98*/ 	.word	0x00000100
        /*0b9c*/ 	.word	0x00000001
        /*0ba0*/ 	.word	0x00000001


	//----- nvinfo : EIATTR_CRS_STACK_SIZE
	.align		4
.L_51:
        /*0ba4*/ 	.byte	0x04, 0x1e
        /*0ba6*/ 	.short	(.L_53 - .L_52)
.L_52:
        /*0ba8*/ 	.word	0x00000000


	//----- nvinfo : EIATTR_CBANK_PARAM_SIZE
	.align		4
.L_53:
        /*0bac*/ 	.byte	0x03, 0x19
        /*0bae*/ 	.short	0x0800


	//----- nvinfo : EIATTR_PARAM_CBANK
	.align		4
        /*0bb0*/ 	.byte	0x04, 0x0a
        /*0bb2*/ 	.short	(.L_55 - .L_54)
	.align		4
.L_54:
        /*0bb4*/ 	.word	index@(.nv.constant0._ZN7cutlass13device_kernelINS_4conv6kernel13ConvUniversalINS1_16ConvProblemShapeILNS1_8OperatorE2ELi2EEENS1_10collective14CollectiveConvINS1_47MainloopSm100TmaUmmaWarpSpecializedImplicitGemmILS5_2ELi27ELi2ELi1ELi2EN4cute5tupleIJNSA_1CILi1EEESD_SD_EEEEENSB_IJNSC_ILi64EEENSB_IJSG_EEESH_EEENS_12float_e4m3_tESJ_NSA_8TiledMMAINSA_8MMA_AtomIJNSA_10MMA_TraitsINSA_19SM100_MMA_F8F6F4_SSEJSJ_SJ_fSG_SG_NSA_17integral_constantINSA_4UMMA5MajorELSQ_1EEESR_NSO_INSP_7ScaleInELSS_0EEEST_EEEEEENSA_6LayoutISE_NSB_IJNSC_ILi0EEESX_SX_EEEEENSB_IJNSA_10UnderscoreES10_S10_EEEEENS7_6detail27Sm100ImplicitGemmTileTraitsINSA_13SM90_TMA_LOADENSA_14ComposedLayoutINSA_7SwizzleILi2ELi4ELi3EEENSA_18smem_ptr_flag_bitsILi8EEENSW_INSB_IJSG_NSC_ILi8EEEEEENSB_IJSD_SG_EEEEEEEvEENS14_INSA_20SM90_TMA_LOAD_IM2COLES1F_vEEEENS_8epilogue10collective18CollectiveEpilogueINS1K_23Sm100TmaWarpSpecializedILi1ELi1ELi32ELb0ELb0EEEJSI_NSB_IJNSW_ISG_SD_EES1P_EEESJ_NSB_IJlNSB_IJSD_llEEESX_EEESJ_S1S_NS1K_6fusion15FusionCallbacksIS1O_NS1T_17LinearCombinationISJ_fSJ_fLNS_15FloatRoundStyleE2EEESI_S1Q_JEEENSA_5SM1004TMEM4LOAD26SM100_TMEM_LOAD_16dp32b32xES15_NS16_IS18_S1A_NSW_INSB_IJS1B_SG_EEENSB_IJSG_SD_EEEEEEENSA_39AutoVectorizingCopyWithAssumedAlignmentILi128EEENSA_14SM90_TMA_STOREES26_S28_S28_EEEvvEEEEvNT_6ParamsE)
        /*0bb8*/ 	.short	0x0380
        /*0bba*/ 	.short	0x0800


	//----- nvinfo : EIATTR_SW_WAR
	.align		4
.L_55:
        /*0bbc*/ 	.byte	0x04, 0x36
        /*0bbe*/ 	.short	(.L_57 - .L_56)
.L_56:
        /*0bc0*/ 	.word	0x00000008
.L_57:


//--------------------- .nv.callgraph             --------------------------
	.section	.nv.callgraph,"",@"SHT_CUDA_CALLGRAPH"
	.align	4
	.sectionentsize	8
	.align		4
        /*0000*/ 	.word	0x00000000
	.align		4
        /*0004*/ 	.word	0xffffffff
	.align		4
        /*0008*/ 	.word	index@(_ZN7cutlass13device_kernelINS_4conv6kernel13ConvUniversalINS1_16ConvProblemShapeILNS1_8OperatorE2ELi2EEENS1_10collective14CollectiveConvINS1_47MainloopSm100TmaUmmaWarpSpecializedImplicitGemmILS5_2ELi27ELi2ELi1ELi2EN4cute5tupleIJNSA_1CILi1EEESD_SD_EEEEENSB_IJNSC_ILi64EEENSB_IJSG_EEESH_EEENS_12float_e4m3_tESJ_NSA_8TiledMMAINSA_8MMA_AtomIJNSA_10MMA_TraitsINSA_19SM100_MMA_F8F6F4_SSEJSJ_SJ_fSG_SG_NSA_17integral_constantINSA_4UMMA5MajorELSQ_1EEESR_NSO_INSP_7ScaleInELSS_0EEEST_EEEEEENSA_6LayoutISE_NSB_IJNSC_ILi0EEESX_SX_EEEEENSB_IJNSA_10UnderscoreES10_S10_EEEEENS7_6detail27Sm100ImplicitGemmTileTraitsINSA_13SM90_TMA_LOADENSA_14ComposedLayoutINSA_7SwizzleILi2ELi4ELi3EEENSA_18smem_ptr_flag_bitsILi8EEENSW_INSB_IJSG_NSC_ILi8EEEEEENSB_IJSD_SG_EEEEEEEvEENS14_INSA_20SM90_TMA_LOAD_IM2COLES1F_vEEEENS_8epilogue10collective18CollectiveEpilogueINS1K_23Sm100TmaWarpSpecializedILi1ELi1ELi32ELb0ELb0EEEJSI_NSB_IJNSW_ISG_SD_EES1P_EEESJ_NSB_IJlNSB_IJSD_llEEESX_EEESJ_S1S_NS1K_6fusion15FusionCallbacksIS1O_NS1T_17LinearCombinationISJ_fSJ_fLNS_15FloatRoundStyleE2EEESI_S1Q_JEEENSA_5SM1004TMEM4LOAD26SM100_TMEM_LOAD_16dp32b32xES15_NS16_IS18_S1A_NSW_INSB_IJS1B_SG_EEENSB_IJSG_SD_EEEEEEENSA_39AutoVectorizingCopyWithAssumedAlignmentILi128EEENSA_14SM90_TMA_STOREES26_S28_S28_EEEvvEEEEvNT_6ParamsE)
	.align		4
        /*000c*/ 	.word	index@(__assertfail)
	.align		4
        /*0010*/ 	.word	0x00000000
	.align		4
        /*0014*/ 	.word	0xfffffffe
	.align		4
        /*0018*/ 	.word	0x00000000
	.align		4
        /*001c*/ 	.word	0xfffffffd
	.align		4
        /*0020*/ 	.word	0x00000000
	.align		4
        /*0024*/ 	.word	0xfffffffc


//--------------------- .nv.constant4             --------------------------
	.section	.nv.constant4,"a",@progbits
	.align	8
	.align		8
.nv.constant4:
        /*0000*/ 	.dword	__assertfail
	.align		8
        /*0008*/ 	.dword	__unnamed_1
	.align		8
        /*0010*/ 	.dword	__unnamed_2
	.align		8
        /*0018*/ 	.dword	_ZN39_INTERNAL_095bea60_4_k_cu_778e864a_30784cuda3std3__45__cpo5beginE
	.align		8
        /*0020*/ 	.dword	_ZN39_INTERNAL_095bea60_4_k_cu_778e864a_30784cuda3std3__45__cpo3endE
	.align		8
        /*0028*/ 	.dword	_ZN39_INTERNAL_095bea60_4_k_cu_778e864a_30784cuda3std3__45__cpo6cbeginE
	.align		8
        /*0030*/ 	.dword	_ZN39_INTERNAL_095bea60_4_k_cu_778e864a_30784cuda3std3__45__cpo4cendE
	.align		8
        /*0038*/ 	.dword	_ZN39_INTERNAL_095bea60_4_k_cu_778e864a_30784cuda3std3__441_GLOBAL__N__095bea60_4_k_cu_778e864a_30786ignoreE
	.align		8
        /*0040*/ 	.dword	_ZN39_INTERNAL_095bea60_4_k_cu_778e864a_30784cuda3std3__419piecewise_constructE
	.align		8
        /*0048*/ 	.dword	_ZN39_INTERNAL_095bea60_4_k_cu_778e864a_30784cuda3std3__48in_placeE
	.align		8
        /*0050*/ 	.dword	_ZN39_INTERNAL_095bea60_4_k_cu_778e864a_30784cuda3std6ranges3__45__cpo4swapE
	.align		8
        /*0058*/ 	.dword	_ZN39_INTERNAL_095bea60_4_k_cu_778e864a_30784cuda3std6ranges3__45__cpo9iter_moveE
	.align		8
        /*0060*/ 	.dword	_ZN39_INTERNAL_095bea60_4_k_cu_778e864a_30784cute7productE
	.align		8
        /*0068*/ 	.dword	_ZN39_INTERNAL_095bea60_4_k_cu_778e864a_30784cute1_E
	.align		8
        /*0070*/ 	.dword	$str$27
	.align		8
        /*0078*/ 	.dword	$str$28
	.align		8
        /*0080*/ 	.dword	$str$29
	.align		8
        /*0088*/ 	.dword	$str$30


//--------------------- .text._ZN7cutlass13device_kernelINS_4conv6kernel13ConvUniversalINS1_16ConvProblemShapeILNS1_8OperatorE2ELi2EEENS1_10collective14CollectiveConvINS1_47MainloopSm100TmaUmmaWarpSpecializedImplicitGemmILS5_2ELi27ELi2ELi1ELi2EN4cute5tupleIJNSA_1CILi1EEESD_SD_EEEEENSB_IJNSC_ILi64EEENSB_IJSG_EEESH_EEENS_12float_e4m3_tESJ_NSA_8TiledMMAINSA_8MMA_AtomIJNSA_10MMA_TraitsINSA_19SM100_MMA_F8F6F4_SSEJSJ_SJ_fSG_SG_NSA_17integral_constantINSA_4UMMA5MajorELSQ_1EEESR_NSO_INSP_7ScaleInELSS_0EEEST_EEEEEENSA_6LayoutISE_NSB_IJNSC_ILi0EEESX_SX_EEEEENSB_IJNSA_10UnderscoreES10_S10_EEEEENS7_6detail27Sm100ImplicitGemmTileTraitsINSA_13SM90_TMA_LOADENSA_14ComposedLayoutINSA_7SwizzleILi2ELi4ELi3EEENSA_18smem_ptr_flag_bitsILi8EEENSW_INSB_IJSG_NSC_ILi8EEEEEENSB_IJSD_SG_EEEEEEEvEENS14_INSA_20SM90_TMA_LOAD_IM2COLES1F_vEEEENS_8epilogue10collective18CollectiveEpilogueINS1K_23Sm100TmaWarpSpecializedILi1ELi1ELi32ELb0ELb0EEEJSI_NSB_IJNSW_ISG_SD_EES1P_EEESJ_NSB_IJlNSB_IJSD_llEEESX_EEESJ_S1S_NS1K_6fusion15FusionCallbacksIS1O_NS1T_17LinearCombinationISJ_fSJ_fLNS_15FloatRoundStyleE2EEESI_S1Q_JEEENSA_5SM1004TMEM4LOAD26SM100_TMEM_LOAD_16dp32b32xES15_NS16_IS18_S1A_NSW_INSB_IJS1B_SG_EEENSB_IJSG_SD_EEEEEEENSA_39AutoVectorizingCopyWithAssumedAlignmentILi128EEENSA_14SM90_TMA_STOREES26_S28_S28_EEEvvEEEEvNT_6ParamsE --------------------------
	.section	.text._ZN7cutlass13device_kernelINS_4conv6kernel13ConvUniversalINS1_16ConvProblemShapeILNS1_8OperatorE2ELi2EEENS1_10collective14CollectiveConvINS1_47MainloopSm100TmaUmmaWarpSpecializedImplicitGemmILS5_2ELi27ELi2ELi1ELi2EN4cute5tupleIJNSA_1CILi1EEESD_SD_EEEEENSB_IJNSC_ILi64EEENSB_IJSG_EEESH_EEENS_12float_e4m3_tESJ_NSA_8TiledMMAINSA_8MMA_AtomIJNSA_10MMA_TraitsINSA_19SM100_MMA_F8F6F4_SSEJSJ_SJ_fSG_SG_NSA_17integral_constantINSA_4UMMA5MajorELSQ_1EEESR_NSO_INSP_7ScaleInELSS_0EEEST_EEEEEENSA_6LayoutISE_NSB_IJNSC_ILi0EEESX_SX_EEEEENSB_IJNSA_10UnderscoreES10_S10_EEEEENS7_6detail27Sm100ImplicitGemmTileTraitsINSA_13SM90_TMA_LOADENSA_14ComposedLayoutINSA_7SwizzleILi2ELi4ELi3EEENSA_18smem_ptr_flag_bitsILi8EEENSW_INSB_IJSG_NSC_ILi8EEEEEENSB_IJSD_SG_EEEEEEEvEENS14_INSA_20SM90_TMA_LOAD_IM2COLES1F_vEEEENS_8epilogue10collective18CollectiveEpilogueINS1K_23Sm100TmaWarpSpecializedILi1ELi1ELi32ELb0ELb0EEEJSI_NSB_IJNSW_ISG_SD_EES1P_EEESJ_NSB_IJlNSB_IJSD_llEEESX_EEESJ_S1S_NS1K_6fusion15FusionCallbacksIS1O_NS1T_17LinearCombinationISJ_fSJ_fLNS_15FloatRoundStyleE2EEESI_S1Q_JEEENSA_5SM1004TMEM4LOAD26SM100_TMEM_LOAD_16dp32b32xES15_NS16_IS18_S1A_NSW_INSB_IJS1B_SG_EEENSB_IJSG_SD_EEEEEEENSA_39AutoVectorizingCopyWithAssumedAlignmentILi128EEENSA_14SM90_TMA_STOREES26_S28_S28_EEEvvEEEEvNT_6ParamsE,"ax",@progbits
	.align	128
.text._ZN7cutlass13device_kernelINS_4conv6kernel13ConvUniversalINS1_16ConvProblemShapeILNS1_8OperatorE2ELi2EEENS1_10collective14CollectiveConvINS1_47MainloopSm100TmaUmmaWarpSpecializedImplicitGemmILS5_2ELi27ELi2ELi1ELi2EN4cute5tupleIJNSA_1CILi1EEESD_SD_EEEEENSB_IJNSC_ILi64EEENSB_IJSG_EEESH_EEENS_12float_e4m3_tESJ_NSA_8TiledMMAINSA_8MMA_AtomIJNSA_10MMA_TraitsINSA_19SM100_MMA_F8F6F4_SSEJSJ_SJ_fSG_SG_NSA_17integral_constantINSA_4UMMA5MajorELSQ_1EEESR_NSO_INSP_7ScaleInELSS_0EEEST_EEEEEENSA_6LayoutISE_NSB_IJNSC_ILi0EEESX_SX_EEEEENSB_IJNSA_10UnderscoreES10_S10_EEEEENS7_6detail27Sm100ImplicitGemmTileTraitsINSA_13SM90_TMA_LOADENSA_14ComposedLayoutINSA_7SwizzleILi2ELi4ELi3EEENSA_18smem_ptr_flag_bitsILi8EEENSW_INSB_IJSG_NSC_ILi8EEEEEENSB_IJSD_SG_EEEEEEEvEENS14_INSA_20SM90_TMA_LOAD_IM2COLES1F_vEEEENS_8epilogue10collective18CollectiveEpilogueINS1K_23Sm100TmaWarpSpecializedILi1ELi1ELi32ELb0ELb0EEEJSI_NSB_IJNSW_ISG_SD_EES1P_EEESJ_NSB_IJlNSB_IJSD_llEEESX_EEESJ_S1S_NS1K_6fusion15FusionCallbacksIS1O_NS1T_17LinearCombinationISJ_fSJ_fLNS_15FloatRoundStyleE2EEESI_S1Q_JEEENSA_5SM1004TMEM4LOAD26SM100_TMEM_LOAD_16dp32b32xES15_NS16_IS18_S1A_NSW_INSB_IJS1B_SG_EEENSB_IJSG_SD_EEEEEEENSA_39AutoVectorizingCopyWithAssumedAlignmentILi128EEENSA_14SM90_TMA_STOREES26_S28_S28_EEEvvEEEEvNT_6ParamsE:
        .type           _ZN7cutlass13device_kernelINS_4conv6kernel13ConvUniversalINS1_16ConvProblemShapeILNS1_8OperatorE2ELi2EEENS1_10collective14CollectiveConvINS1_47MainloopSm100TmaUmmaWarpSpecializedImplicitGemmILS5_2ELi27ELi2ELi1ELi2EN4cute5tupleIJNSA_1CILi1EEESD_SD_EEEEENSB_IJNSC_ILi64EEENSB_IJSG_EEESH_EEENS_12float_e4m3_tESJ_NSA_8TiledMMAINSA_8MMA_AtomIJNSA_10MMA_TraitsINSA_19SM100_MMA_F8F6F4_SSEJSJ_SJ_fSG_SG_NSA_17integral_constantINSA_4UMMA5MajorELSQ_1EEESR_NSO_INSP_7ScaleInELSS_0EEEST_EEEEEENSA_6LayoutISE_NSB_IJNSC_ILi0EEESX_SX_EEEEENSB_IJNSA_10UnderscoreES10_S10_EEEEENS7_6detail27Sm100ImplicitGemmTileTraitsINSA_13SM90_TMA_LOADENSA_14ComposedLayoutINSA_7SwizzleILi2ELi4ELi3EEENSA_18smem_ptr_flag_bitsILi8EEENSW_INSB_IJSG_NSC_ILi8EEEEEENSB_IJSD_SG_EEEEEEEvEENS14_INSA_20SM90_TMA_LOAD_IM2COLES1F_vEEEENS_8epilogue10collective18CollectiveEpilogueINS1K_23Sm100TmaWarpSpecializedILi1ELi1ELi32ELb0ELb0EEEJSI_NSB_IJNSW_ISG_SD_EES1P_EEESJ_NSB_IJlNSB_IJSD_llEEESX_EEESJ_S1S_NS1K_6fusion15FusionCallbacksIS1O_NS1T_17LinearCombinationISJ_fSJ_fLNS_15FloatRoundStyleE2EEESI_S1Q_JEEENSA_5SM1004TMEM4LOAD26SM100_TMEM_LOAD_16dp32b32xES15_NS16_IS18_S1A_NSW_INSB_IJS1B_SG_EEENSB_IJSG_SD_EEEEEEENSA_39AutoVectorizingCopyWithAssumedAlignmentILi128EEENSA_14SM90_TMA_STOREES26_S28_S28_EEEvvEEEEvNT_6ParamsE,@function
        .size           _ZN7cutlass13device_kernelINS_4conv6kernel13ConvUniversalINS1_16ConvProblemShapeILNS1_8OperatorE2ELi2EEENS1_10collective14CollectiveConvINS1_47MainloopSm100TmaUmmaWarpSpecializedImplicitGemmILS5_2ELi27ELi2ELi1ELi2EN4cute5tupleIJNSA_1CILi1EEESD_SD_EEEEENSB_IJNSC_ILi64EEENSB_IJSG_EEESH_EEENS_12float_e4m3_tESJ_NSA_8TiledMMAINSA_8MMA_AtomIJNSA_10MMA_TraitsINSA_19SM100_MMA_F8F6F4_SSEJSJ_SJ_fSG_SG_NSA_17integral_constantINSA_4UMMA5MajorELSQ_1EEESR_NSO_INSP_7ScaleInELSS_0EEEST_EEEEEENSA_6LayoutISE_NSB_IJNSC_ILi0EEESX_SX_EEEEENSB_IJNSA_10UnderscoreES10_S10_EEEEENS7_6detail27Sm100ImplicitGemmTileTraitsINSA_13SM90_TMA_LOADENSA_14ComposedLayoutINSA_7SwizzleILi2ELi4ELi3EEENSA_18smem_ptr_flag_bitsILi8EEENSW_INSB_IJSG_NSC_ILi8EEEEEENSB_IJSD_SG_EEEEEEEvEENS14_INSA_20SM90_TMA_LOAD_IM2COLES1F_vEEEENS_8epilogue10collective18CollectiveEpilogueINS1K_23Sm100TmaWarpSpecializedILi1ELi1ELi32ELb0ELb0EEEJSI_NSB_IJNSW_ISG_SD_EES1P_EEESJ_NSB_IJlNSB_IJSD_llEEESX_EEESJ_S1S_NS1K_6fusion15FusionCallbacksIS1O_NS1T_17LinearCombinationISJ_fSJ_fLNS_15FloatRoundStyleE2EEESI_S1Q_JEEENSA_5SM1004TMEM4LOAD26SM100_TMEM_LOAD_16dp32b32xES15_NS16_IS18_S1A_NSW_INSB_IJS1B_SG_EEENSB_IJSG_SD_EEEEEEENSA_39AutoVectorizingCopyWithAssumedAlignmentILi128EEENSA_14SM90_TMA_STOREES26_S28_S28_EEEvvEEEEvNT_6ParamsE,(.L_x_190 - _ZN7cutlass13device_kernelINS_4conv6kernel13ConvUniversalINS1_16ConvProblemShapeILNS1_8OperatorE2ELi2EEENS1_10collective14CollectiveConvINS1_47MainloopSm100TmaUmmaWarpSpecializedImplicitGemmILS5_2ELi27ELi2ELi1ELi2EN4cute5tupleIJNSA_1CILi1EEESD_SD_EEEEENSB_IJNSC_ILi64EEENSB_IJSG_EEESH_EEENS_12float_e4m3_tESJ_NSA_8TiledMMAINSA_8MMA_AtomIJNSA_10MMA_TraitsINSA_19SM100_MMA_F8F6F4_SSEJSJ_SJ_fSG_SG_NSA_17integral_constantINSA_4UMMA5MajorELSQ_1EEESR_NSO_INSP_7ScaleInELSS_0EEEST_EEEEEENSA_6LayoutISE_NSB_IJNSC_ILi0EEESX_SX_EEEEENSB_IJNSA_10UnderscoreES10_S10_EEEEENS7_6detail27Sm100ImplicitGemmTileTraitsINSA_13SM90_TMA_LOADENSA_14ComposedLayoutINSA_7SwizzleILi2ELi4ELi3EEENSA_18smem_ptr_flag_bitsILi8EEENSW_INSB_IJSG_NSC_ILi8EEEEEENSB_IJSD_SG_EEEEEEEvEENS14_INSA_20SM90_TMA_LOAD_IM2COLES1F_vEEEENS_8epilogue10collective18CollectiveEpilogueINS1K_23Sm100TmaWarpSpecializedILi1ELi1ELi32ELb0ELb0EEEJSI_NSB_IJNSW_ISG_SD_EES1P_EEESJ_NSB_IJlNSB_IJSD_llEEESX_EEESJ_S1S_NS1K_6fusion15FusionCallbacksIS1O_NS1T_17LinearCombinationISJ_fSJ_fLNS_15FloatRoundStyleE2EEESI_S1Q_JEEENSA_5SM1004TMEM4LOAD26SM100_TMEM_LOAD_16dp32b32xES15_NS16_IS18_S1A_NSW_INSB_IJS1B_SG_EEENSB_IJSG_SD_EEEEEEENSA_39AutoVectorizingCopyWithAssumedAlignmentILi128EEENSA_14SM90_TMA_STOREES26_S28_S28_EEEvvEEEEvNT_6ParamsE)
        .other          _ZN7cutlass13device_kernelINS_4conv6kernel13ConvUniversalINS1_16ConvProblemShapeILNS1_8OperatorE2ELi2EEENS1_10collective14CollectiveConvINS1_47MainloopSm100TmaUmmaWarpSpecializedImplicitGemmILS5_2ELi27ELi2ELi1ELi2EN4cute5tupleIJNSA_1CILi1EEESD_SD_EEEEENSB_IJNSC_ILi64EEENSB_IJSG_EEESH_EEENS_12float_e4m3_tESJ_NSA_8TiledMMAINSA_8MMA_AtomIJNSA_10MMA_TraitsINSA_19SM100_MMA_F8F6F4_SSEJSJ_SJ_fSG_SG_NSA_17integral_constantINSA_4UMMA5MajorELSQ_1EEESR_NSO_INSP_7ScaleInELSS_0EEEST_EEEEEENSA_6LayoutISE_NSB_IJNSC_ILi0EEESX_SX_EEEEENSB_IJNSA_10UnderscoreES10_S10_EEEEENS7_6detail27Sm100ImplicitGemmTileTraitsINSA_13SM90_TMA_LOADENSA_14ComposedLayoutINSA_7SwizzleILi2ELi4ELi3EEENSA_18smem_ptr_flag_bitsILi8EEENSW_INSB_IJSG_NSC_ILi8EEEEEENSB_IJSD_SG_EEEEEEEvEENS14_INSA_20SM90_TMA_LOAD_IM2COLES1F_vEEEENS_8epilogue10collective18CollectiveEpilogueINS1K_23Sm100TmaWarpSpecializedILi1ELi1ELi32ELb0ELb0EEEJSI_NSB_IJNSW_ISG_SD_EES1P_EEESJ_NSB_IJlNSB_IJSD_llEEESX_EEESJ_S1S_NS1K_6fusion15FusionCallbacksIS1O_NS1T_17LinearCombinationISJ_fSJ_fLNS_15FloatRoundStyleE2EEESI_S1Q_JEEENSA_5SM1004TMEM4LOAD26SM100_TMEM_LOAD_16dp32b32xES15_NS16_IS18_S1A_NSW_INSB_IJS1B_SG_EEENSB_IJSG_SD_EEEEEEENSA_39AutoVectorizingCopyWithAssumedAlignmentILi128EEENSA_14SM90_TMA_STOREES26_S28_S28_EEEvvEEEEvNT_6ParamsE,@"STO_CUDA_ENTRY STV_DEFAULT"
_ZN7cutlass13device_kernelINS_4conv6kernel13ConvUniversalINS1_16ConvProblemShapeILNS1_8OperatorE2ELi2EEENS1_10collective14CollectiveConvINS1_47MainloopSm100TmaUmmaWarpSpecializedImplicitGemmILS5_2ELi27ELi2ELi1ELi2EN4cute5tupleIJNSA_1CILi1EEESD_SD_EEEEENSB_IJNSC_ILi64EEENSB_IJSG_EEESH_EEENS_12float_e4m3_tESJ_NSA_8TiledMMAINSA_8MMA_AtomIJNSA_10MMA_TraitsINSA_19SM100_MMA_F8F6F4_SSEJSJ_SJ_fSG_SG_NSA_17integral_constantINSA_4UMMA5MajorELSQ_1EEESR_NSO_INSP_7ScaleInELSS_0EEEST_EEEEEENSA_6LayoutISE_NSB_IJNSC_ILi0EEESX_SX_EEEEENSB_IJNSA_10UnderscoreES10_S10_EEEEENS7_6detail27Sm100ImplicitGemmTileTraitsINSA_13SM90_TMA_LOADENSA_14ComposedLayoutINSA_7SwizzleILi2ELi4ELi3EEENSA_18smem_ptr_flag_bitsILi8EEENSW_INSB_IJSG_NSC_ILi8EEEEEENSB_IJSD_SG_EEEEEEEvEENS14_INSA_20SM90_TMA_LOAD_IM2COLES1F_vEEEENS_8epilogue10collective18CollectiveEpilogueINS1K_23Sm100TmaWarpSpecializedILi1ELi1ELi32ELb0ELb0EEEJSI_NSB_IJNSW_ISG_SD_EES1P_EEESJ_NSB_IJlNSB_IJSD_llEEESX_EEESJ_S1S_NS1K_6fusion15FusionCallbacksIS1O_NS1T_17LinearCombinationISJ_fSJ_fLNS_15FloatRoundStyleE2EEESI_S1Q_JEEENSA_5SM1004TMEM4LOAD26SM100_TMEM_LOAD_16dp32b32xES15_NS16_IS18_S1A_NSW_INSB_IJS1B_SG_EEENSB_IJSG_SD_EEEEEEENSA_39AutoVectorizingCopyWithAssumedAlignmentILi128EEENSA_14SM90_TMA_STOREES26_S28_S28_EEEvvEEEEvNT_6ParamsE:
[----:B------:R-:W1:Y:S01]  /*0000*/  LDC R1, c[0x0][0x37c] ;  /* 0x0000df00ff017b82 */ /* 0x000e620000000800 */
[----:B------:R-:W2:Y:S07]  /*0010*/  S2R R76, SR_TID.X ;  /* 0x00000000004c7919 */ /* 0x000eae0000002100 */
[----:B------:R-:W3:Y:S01]  /*0020*/  LDC.64 R2, c[0x0][0x890] ;  /* 0x00022400ff027b82 */ /* 0x000ee20000000a00 */
[----:B------:R-:W-:Y:S01]  /*0030*/  ELECT P2, URZ, PT ;  /* 0x0000000000ff782f */ /* 0x000fe20003840000 */
[----:B-1----:R-:W-:Y:S01]  /*0040*/  VIADD R1, R1, 0xfffffff8 ;  /* 0xfffffff801017836 */ /* 0x002fe20000000000 */
[----:B------:R-:W-:-:S02]  /*0050*/  PRMT R82, RZ, 0x7610, R82 ;  /* 0x00007610ff527816 */ /* 0x000fc40000000052 */
[----:B---3--:R-:W-:-:S04]  /*0060*/  ISETP.NE.U32.AND P0, PT, R2, RZ, PT ;  /* 0x000000ff0200720c */ /* 0x008fc80003f05070 */
[----:B------:R-:W-:Y:S02]  /*0070*/  ISETP.NE.AND.EX P0, PT, R3, RZ, PT, P0 ;  /* 0x000000ff0300720c */ /* 0x000fe40003f05300 */
[----:B--2---:R-:W-:-:S05]  /*0080*/  SHF.R.U32.HI R83, RZ, 0x5, R76 ;  /* 0x00000005ff537819 */ /* 0x004fca000001164c */
[----:B------:R-:W1:Y:S02]  /*0090*/  SHFL.IDX PT, R0, R83, RZ, 0x1f ;  /* 0x00001fff53007589 */ /* 0x000e6400000e0000 */
[----:B-1----:R-:W-:-:S04]  /*00a0*/  R2UR UR15, R0 ;  /* 0x00000000000f72ca */ /* 0x002fc800000e0000 */
[----:B------:R-:W-:Y:S05]  /*00b0*/  @P0 BRA `(.L_x_0) ;  /* 0x0000000000300947 */ /* 0x000fea0003800000 */
[----:B------:R-:W1:Y:S02]  /*00c0*/  LDCU.64 UR4, c[0x0][0x888] ;  /* 0x00011100ff0477ac */ /* 0x000e640008000a00 */
[----:B-1----:R-:W-:-:S04]  /*00d0*/  UISETP.NE.U32.AND UP0, UPT, UR4, URZ, UPT ;  /* 0x000000ff0400728c */ /* 0x002fc8000bf05070 */
[----:B------:R-:W-:-:S09]  /*00e0*/  UISETP.NE.AND.EX UP0, UPT, UR5, URZ, UPT, UP0 ;  /* 0x000000ff0500728c */ /* 0x000fd2000bf05300 */
[----:B------:R-:W-:Y:S05]  /*00f0*/  BRA.U !UP0, `(.L_x_1) ;  /* 0x0000000108147547 */ /* 0x000fea000b800000 */
[----:B------:R-:W1:Y:S01]  /*0100*/  LDC.64 R4, c[0x0][0x888] ;  /* 0x00022200ff047b82 */ /* 0x000e620000000a00 */
[----:B------:R-:W1:Y:S02]  /*0110*/  LDCU.64 UR4, c[0x0][0x358] ;  /* 0x00006b00ff0477ac */ /* 0x000e640008000a00 */
[----:B-1----:R1:W5:Y:S01]  /*0120*/  LDG.E R39, desc[UR4][R4.64] ;  /* 0x0000000404277981 */ /* 0x002362000c1e1900 */
[----:B------:R-:W-:Y:S01]  /*0130*/  HFMA2 R82, -RZ, RZ, 0, 5.9604644775390625e-08 ;  /* 0x00000001ff527431 */ /* 0x000fe200000001ff */
[----:B------:R-:W-:Y:S05]  /*0140*/  BRA `(.L_x_0) ;  /* 0x00000000000c7947 */ /* 0x000fea0003800000 */
.L_x_1:
[----:B------:R-:W1:Y:S01]  /*0150*/  LDCU UR4, c[0x0][0x880] ;  /* 0x00011000ff0477ac */ /* 0x000e620008000800 */
[----:B------:R-:W-:Y:S01]  /*0160*/  HFMA2 R82, -RZ, RZ, 0, 5.9604644775390625e-08 ;  /* 0x00000001ff527431 */ /* 0x000fe200000001ff */
[----:B-1----:R-:W-:-:S07]  /*0170*/  MOV R39, UR4 ;  /* 0x0000000400277c02 */ /* 0x002fce0008000f00 */
.L_x_0:
[----:B------:R-:W2:Y:S02]  /*0180*/  LDCU.64 UR4, c[0x0][0x8b0] ;  /* 0x00011600ff0477ac */ /* 0x000ea40008000a00 */
[----:B--2---:R-:W-:-:S04]  /*0190*/  UISETP.NE.U32.AND UP0, UPT, UR4, URZ, UPT ;  /* 0x000000ff0400728c */ /* 0x004fc8000bf05070 */
[----:B------:R-:W-:-:S09]  /*01a0*/  UISETP.NE.AND.EX UP0, UPT, UR5, URZ, UPT, UP0 ;  /* 0x000000ff0500728c */ /* 0x000fd2000bf05300 */
[----:B------:R-:W-:Y:S05]  /*01b0*/  BRA.U UP0, `(.L_x_2) ;  /* 0x0000000100287547 */ /* 0x000fea000b800000 */
[----:B------:R-:W2:Y:S02]  /*01c0*/  LDCU.64 UR4, c[0x0][0x8a8] ;  /* 0x00011500ff0477ac */ /* 0x000ea40008000a00 */
[----:B--2---:R-:W-:-:S04]  /*01d0*/  UISETP.NE.U32.AND UP0, UPT, UR4, URZ, UPT ;  /* 0x000000ff0400728c */ /* 0x004fc8000bf05070 */
[----:B------:R-:W-:-:S09]  /*01e0*/  UISETP.NE.AND.EX UP0, UPT, UR5, URZ, UPT, UP0 ;  /* 0x000000ff0500728c */ /* 0x000fd2000bf05300 */
[----:B------:R-:W-:Y:S05]  /*01f0*/  BRA.U !UP0, `(.L_x_3) ;  /* 0x0000000108107547 */ /* 0x000fea000b800000 */
[----:B-1----:R-:W1:Y:S01]  /*0200*/  LDC.64 R4, c[0x0][0x8a8] ;  /* 0x00022a00ff047b82 */ /* 0x002e620000000a00 */
[----:B------:R-:W1:Y:S02]  /*0210*/  LDCU.64 UR4, c[0x0][0x358] ;  /* 0x00006b00ff0477ac */ /* 0x000e640008000a00 */
[----:B-1----:R2:W5:Y:S01]  /*0220*/  LDG.E R38, desc[UR4][R4.64] ;  /* 0x0000000404267981 */ /* 0x002562000c1e1900 */
[----:B------:R-:W-:Y:S05]  /*0230*/  BRA `(.L_x_2) ;  /* 0x0000000000087947 */ /* 0x000fea0003800000 */
.L_x_3:
[----:B------:R-:W2:Y:S02]  /*0240*/  LDCU UR4, c[0x0][0x8a0] ;  /* 0x00011400ff0477ac */ /* 0x000ea40008000800 */
[----:B--2---:R-:W-:Y:S02]  /*0250*/  MOV R38, UR4 ;  /* 0x0000000400267c02 */ /* 0x004fe40008000f00 */
.L_x_2:
[----:B-12---:R-:W1:Y:S01]  /*0260*/  LDC.64 R4, c[0x0][0x888] ;  /* 0x00022200ff047b82 */ /* 0x006e620000000a00 */
[----:B------:R-:W-:Y:S01]  /*0270*/  IMAD.U32 R0, RZ, RZ, UR15 ;  /* 0x0000000fff007e24 */ /* 0x000fe2000f8e00ff */
[----:B------:R-:W-:Y:S01]  /*0280*/  ISETP.EQ.U32.AND P4, PT, R2, RZ, PT ;  /* 0x000000ff0200720c */ /* 0x000fe20003f82070 */
[----:B------:R-:W-:Y:S03]  /*0290*/  BSSY.RECONVERGENT B0, `(.L_x_4) ;  /* 0x0000012000007945 */ /* 0x000fe60003800200 */
[----:B------:R-:W-:Y:S02]  /*02a0*/  ISETP.NE.OR P1, PT, R0, 0x1, !P2 ;  /* 0x000000010000780c */ /* 0x000fe40005725670 */
[----:B-1----:R-:W-:-:S04]  /*02b0*/  ISETP.NE.U32.AND P0, PT, R4, RZ, PT ;  /* 0x000000ff0400720c */ /* 0x002fc80003f05070 */
[----:B------:R-:W-:-:S13]  /*02c0*/  ISETP.NE.AND.EX P0, PT, R5, RZ, PT, P0 ;  /* 0x000000ff0500720c */ /* 0x000fda0003f05300 */
[----:B------:R-:W-:Y:S01]  /*02d0*/  VOTEU.ANY UP3, P0 ;  /* 0x0000000000ff7886 */ /* 0x000fe20000060100 */
[----:B------:R-:W-:Y:S02]  /*02e0*/  PLOP3.LUT P3, PT, PT, PT, UP3, 0x80, 0x8 ;  /* 0x000000000008781c */ /* 0x000fe40003f6f038 */
[----:B------:R-:W-:Y:S02]  /*02f0*/  ISETP.NE.OR P0, PT, R0, 0x3, !P2 ;  /* 0x000000030000780c */ /* 0x000fe40005705670 */
[----:B------:R-:W-:-:S04]  /*0300*/  ISETP.EQ.OR.EX P5, PT, R3, RZ, !P3, P4 ;  /* 0x000000ff0300720c */ /* 0x000fc80005fa2740 */
[----:B------:R-:W-:Y:S01]  /*0310*/  P2R R85, PR, RZ, 0x20 ;  /* 0x00000020ff557803 */ /* 0x000fe20000000000 */
[----:B------:R-:W-:Y:S05]  /*0320*/  @P1 BRA `(.L_x_5) ;  /* 0x0000000000201947 */ /* 0x000fea0003800000 */
[----:B------:R-:W1:Y:S02]  /*0330*/  LDCU.64 UR4, c[0x0][0x348] ;  /* 0x00006900ff0477ac */ /* 0x000e640008000a00 */
[----:B-1----:R-:W-:Y:S02]  /*0340*/  UIADD3 UR6, UP1, UPT, UR4, 0x80, URZ ;  /* 0x0000008004067890 */ /* 0x002fe4000ff3e0ff */
[----:B------:R-:W-:Y:S02]  /*0350*/  UIADD3 UR4, UP0, UPT, UR4, 0x180, URZ ;  /* 0x0000018004047890 */ /* 0x000fe4000ff1e0ff */
[----:B------:R-:W-:Y:S02]  /*0360*/  UIADD3.X UR7, UPT, UPT, URZ, UR5, URZ, UP1, !UPT ;  /* 0x00000005ff077290 */ /* 0x000fe40008ffe4ff */
[----:B------:R-:W-:-:S07]  /*0370*/  UIADD3.X UR5, UPT, UPT, URZ, UR5, URZ, UP0, !UPT ;  /* 0x00000005ff057290 */ /* 0x000fce00087fe4ff */
[----:B------:R1:W-:Y:S02]  /*0380*/  UTMACCTL.PF [UR6] ;  /* 0x00000000060079b9 */ /* 0x0003e40008040000 */
[----:B------:R1:W-:Y:S02]  /*0390*/  UTMACCTL.PF [UR4] ;  /* 0x00000000040079b9 */ /* 0x0003e40008040000 */
[----:B-1----:R-:W-:Y:S01]  /*03a0*/  NOP ;  /* 0x0000000000007918 */ /* 0x002fe20000000000 */
.L_x_5:
[----:B------:R-:W-:Y:S05]  /*03b0*/  BSYNC.RECONVERGENT B0 ;  /* 0x0000000000007941 */ /* 0x000fea0003800200 */
.L_x_4:
[----:B------:R-:W-:Y:S04]  /*03c0*/  BSSY.RECONVERGENT B0, `(.L_x_6) ;  /* 0x000000a000007945 */ /* 0x000fe80003800200 */
        /* <DEDUP_REMOVED lines=9> */
.L_x_7:
[----:B------:R-:W-:Y:S05]  /*0460*/  BSYNC.RECONVERGENT B0 ;  /* 0x0000000000007941 */ /* 0x000fea0003800200 */
.L_x_6:
[----:B------:R-:W-:Y:S01]  /*0470*/  UPLOP3.LUT UP2, UPT, UPT, UPT, UPT, 0x80, 0x8 ;  /* 0x000000000008789c */ /* 0x000fe20003f4f070 */
[----:B------:R-:W-:Y:S10]  /*0480*/  @!P5 BRA `(.L_x_8) ;  /* 0x000000000024d947 */ /* 0x000ff40003800000 */
[----:B------:R-:W-:Y:S01]  /*0490*/  ISETP.NE.U32.AND P1, PT, R2, RZ, PT ;  /* 0x000000ff0200720c */ /* 0x000fe20003f25070 */
[----:B------:R-:W-:Y:S01]  /*04a0*/  USEL UR4, URZ, 0xffffffff, UP3 ;  /* 0xffffffffff047887 */ /* 0x000fe20009800000 */
[----:B-----5:R-:W-:Y:S02]  /*04b0*/  FSETP.NEU.AND P0, PT, R39, RZ, PT ;  /* 0x000000ff2700720b */ /* 0x020fe40003f0d000 */
[----:B------:R-:W-:-:S11]  /*04c0*/  ISETP.NE.AND.EX P1, PT, R3, RZ, PT, P1 ;  /* 0x000000ff0300720c */ /* 0x000fd60003f25310 */
[----:B------:R-:W-:Y:S02]  /*04d0*/  VOTEU.ANY UP0, P0 ;  /* 0x0000000000ff7886 */ /* 0x000fe40000000100 */
[----:B------:R-:W-:-:S05]  /*04e0*/  VOTEU.ANY UP1, P1 ;  /* 0x0000000000ff7886 */ /* 0x000fca0000820100 */
[----:B------:R-:W-:-:S04]  /*04f0*/  @!UP1 USEL UR4, URZ, 0xffffffff, UP0 ;  /* 0xffffffffff049887 */ /* 0x000fc80008000000 */
[----:B------:R-:W-:-:S04]  /*0500*/  ULOP3.LUT UR4, UR4, 0x1, URZ, 0xc0, !UPT ;  /* 0x0000000104047892 */ /* 0x000fc8000f8ec0ff */
[----:B------:R-:W-:-:S11]  /*0510*/  UISETP.NE.U32.AND UP2, UPT, UR4, 0x1, UPT ;  /* 0x000000010400788c */ /* 0x000fd6000bf45070 */
.L_x_8:
[----:B------:R-:W1:Y:S01]  /*0520*/  SHFL.IDX PT, R2, R83, RZ, 0x1f ;  /* 0x00001fff53027589 */ /* 0x000e6200000e0000 */
[----:B------:R-:W-:-:S04]  /*0530*/  UISETP.NE.AND UP0, UPT, UR15, 0x2, UPT ;  /* 0x000000020f00788c */ /* 0x000fc8000bf05270 */
[----:B------:R-:W-:Y:S01]  /*0540*/  USEL UR49, URZ, 0x1, UP0 ;  /* 0x00000001ff317887 */ /* 0x000fe20008000000 */
[----:B-1----:R-:W-:-:S13]  /*0550*/  ISETP.NE.AND P0, PT, R2, RZ, PT ;  /* 0x000000ff0200720c */ /* 0x002fda0003f05270 */
[----:B------:R-:W-:Y:S05]  /*0560*/  @P0 BRA `(.L_x_9) ;  /* 0x00000004000c0947 */ /* 0x000fea0003800000 */
[----:B------:R-:W-:Y:S01]  /*0570*/  ELECT P0, URZ, PT ;  /* 0x0000000000ff782f */ /* 0x000fe20003800000 */
[----:B------:R-:W-:-:S12]  /*0580*/  BSSY.RECONVERGENT B0, `(.L_x_9) ;  /* 0x0000041000007945 */ /* 0x000fd80003800200 */
[----:B------:R-:W-:Y:S05]  /*0590*/  @!P0 BRA `(.L_x_10) ;  /* 0x0000000000fc8947 */ /* 0x000fea0003800000 */
[----:B------:R-:W1:Y:S01]  /*05a0*/  S2UR UR4, SR_CgaCtaId ;  /* 0x00000000000479c3 */ /* 0x000e620000008800 */
[----:B------:R-:W-:Y:S01]  /*05b0*/  UMOV UR5, 0x400 ;  /* 0x0000040000057882 */ /* 0x000fe20000000000 */
[----:B------:R-:W-:Y:S02]  /*05c0*/  UMOV UR6, 0x1 ;  /* 0x0000000100067882 */ /* 0x000fe40000000000 */
[----:B------:R-:W-:-:S04]  /*05d0*/  UIADD3 UR6, UPT, UPT, -UR6, 0x100000, URZ ;  /* 0x0010000006067890 */ /* 0x000fc8000fffe1ff */
[----:B------:R-:W-:Y:S02]  /*05e0*/  USHF.L.U32 UR7, UR6, 0xb, URZ ;  /* 0x0000000b06077899 */ /* 0x000fe400080006ff */
[----:B------:R-:W-:Y:S02]  /*05f0*/  USHF.L.U32 UR6, UR6, 0x1, URZ ;  /* 0x0000000106067899 */ /* 0x000fe400080006ff */
[----:B-1----:R-:W-:Y:S01]  /*0600*/  ULEA UR4, UR4, UR5, 0x18 ;  /* 0x0000000504047291 */ /* 0x002fe2000f8ec0ff */
[----:B------:R-:W1:Y:S11]  /*0610*/  FENCE.VIEW.ASYNC.S ;  /* 0x00000000000073c6 */ /* 0x000e760000000000 */
[----:B-1----:R1:W2:Y:S01]  /*0620*/  SYNCS.EXCH.64 URZ, [UR4], UR6 ;  /* 0x0000000604ff75b2 */ /* 0x0022a20008000100 */
[----:B------:R1:W3:Y:S01]  /*0630*/  SYNCS.EXCH.64 URZ, [UR4+0xd8], UR6 ;  /* 0x0000d80604ff75b2 */ /* 0x0002e20008000100 */
[----:B------:R1:W4:Y:S01]  /*0640*/  SYNCS.EXCH.64 URZ, [UR4+0x8], UR6 ;  /* 0x0000080604ff75b2 */ /* 0x0003220008000100 */
[----:B------:R1:W1:Y:S01]  /*0650*/  SYNCS.EXCH.64 URZ, [UR4+0xe0], UR6 ;  /* 0x0000e00604ff75b2 */ /* 0x0002620008000100 */
        /* <DEDUP_REMOVED lines=50> */
[----:B--234-:R-:W-:Y:S01]  /*0980*/  NOP ;  /* 0x0000000000007918 */ /* 0x01cfe20000000000 */
.L_x_10:
[----:B-1----:R-:W-:Y:S05]  /*0990*/  BSYNC.RECONVERGENT B0 ;  /* 0x0000000000007941 */ /* 0x002fea0003800200 */
.L_x_9:
[----:B------:R-:W1:Y:S01]  /*09a0*/  SHFL.IDX PT, R2, R83, RZ, 0x1f ;  /* 0x00001fff53027589 */ /* 0x000e6200000e0000 */
[----:B------:R-:W-:Y:S01]  /*09b0*/  NOP ;  /* 0x0000000000007918 */ /* 0x000fe20000000000 */
[----:B-1----:R-:W-:-:S13]  /*09c0*/  ISETP.NE.AND P0, PT, R2, 0x1, PT ;  /* 0x000000010200780c */ /* 0x002fda0003f05270 */
[----:B------:R-:W-:Y:S05]  /*09d0*/  @P0 BRA `(.L_x_11) ;  /* 0x0000000000400947 */ /* 0x000fea0003800000 */
[----:B------:R-:W1:Y:S01]  /*09e0*/  S2UR UR4, SR_CgaCtaId ;  /* 0x00000000000479c3 */ /* 0x000e620000008800 */
[----:B------:R-:W-:Y:S01]  /*09f0*/  UMOV UR5, 0x400 ;  /* 0x0000040000057882 */ /* 0x000fe20000000000 */
[----:B------:R-:W-:Y:S01]  /*0a00*/  UMOV UR8, 0x20 ;  /* 0x0000002000087882 */ /* 0x000fe20000000000 */
[----:B------:R-:W-:Y:S01]  /*0a10*/  UMOV UR6, 0x80 ;  /* 0x0000008000067882 */ /* 0x000fe20000000000 */
[----:B------:R-:W-:-:S04]  /*0a20*/  UIADD3 UR8, UPT, UPT, -UR8, 0x100000, URZ ;  /* 0x0010000008087890 */ /* 0x000fc8000fffe1ff */
[----:B------:R-:W-:Y:S02]  /*0a30*/  USHF.L.U32 UR9, UR8, 0xb, URZ ;  /* 0x0000000b08097899 */ /* 0x000fe400080006ff */
[----:B------:R-:W-:Y:S02]  /*0a40*/  USHF.L.U32 UR8, UR8, 0x1, URZ ;  /* 0x0000000108087899 */ /* 0x000fe400080006ff */
[----:B------:R-:W-:-:S04]  /*0a50*/  UIADD3 UR6, UPT, UPT, -UR6, 0x100000, URZ ;  /* 0x0010000006067890 */ /* 0x000fc8000fffe1ff */
[----:B------:R-:W-:Y:S02]  /*0a60*/  USHF.L.U32 UR7, UR6, 0xb, URZ ;  /* 0x0000000b06077899 */ /* 0x000fe400080006ff */
[----:B------:R-:W-:Y:S01]  /*0a70*/  USHF.L.U32 UR6, UR6, 0x1, URZ ;  /* 0x0000000106067899 */ /* 0x000fe200080006ff */
[----:B------:R-:W-:Y:S01]  /*0a80*/  ELECT P0, URZ, PT ;  /* 0x0000000000ff782f */ /* 0x000fe20003800000 */
[----:B-1----:R-:W-:Y:S01]  /*0a90*/  ULEA UR4, UR4, UR5, 0x18 ;  /* 0x0000000504047291 */ /* 0x002fe2000f8ec0ff */
[----:B------:R-:W1:Y:S11]  /*0aa0*/  FENCE.VIEW.ASYNC.S ;  /* 0x00000000000073c6 */ /* 0x000e760000000000 */
[----:B-1----:R1:W2:Y:S01]  /*0ab0*/  SYNCS.EXCH.64 URZ, [UR4+0x1b0], UR8 ;  /* 0x0001b00804ff75b2 */ /* 0x0022a20008000100 */
[----:B------:R1:W3:Y:S01]  /*0ac0*/  SYNCS.EXCH.64 URZ, [UR4+0x1b8], UR6 ;  /* 0x0001b80604ff75b2 */ /* 0x0002e20008000100 */
[----:B------:R-:W-:Y:S01]  /*0ad0*/  NOP ;  /* 0x0000000000007918 */ /* 0x000fe20000000000 */
.L_x_11:
[----:B------:R-:W4:Y:S01]  /*0ae0*/  SHFL.IDX PT, R2, R83, RZ, 0x1f ;  /* 0x00001fff53027589 */ /* 0x000f2200000e0000 */
[----:B------:R-:W-:Y:S01]  /*0af0*/  NOP ;  /* 0x0000000000007918 */ /* 0x000fe20000000000 */
[----:B----4-:R-:W-:-:S13]  /*0b00*/  ISETP.NE.AND P0, PT, R2, 0x3, PT ;  /* 0x000000030200780c */ /* 0x010fda0003f05270 */
[----:B------:R-:W-:Y:S05]  /*0b10*/  @P0 BRA `(.L_x_12) ;  /* 0x0000000000300947 */ /* 0x000fea0003800000 */
[----:B-1----:R-:W1:Y:S01]  /*0b20*/  S2UR UR4, SR_CgaCtaId ;  /* 0x00000000000479c3 */ /* 0x002e620000008800 */
[----:B------:R-:W-:Y:S01]  /*0b30*/  UMOV UR6, 0x400 ;  /* 0x0000040000067882 */ /* 0x000fe20000000000 */
[----:B------:R-:W-:Y:S01]  /*0b40*/  UMOV UR5, 0x20 ;  /* 0x0000002000057882 */ /* 0x000fe20000000000 */
[----:B------:R-:W-:Y:S01]  /*0b50*/  ELECT P0, URZ, PT ;  /* 0x0000000000ff782f */ /* 0x000fe20003800000 */
[----:B-1----:R-:W-:Y:S02]  /*0b60*/  ULEA UR6, UR4, UR6, 0x18 ;  /* 0x0000000604067291 */ /* 0x002fe4000f8ec0ff */
[----:B------:R-:W-:-:S04]  /*0b70*/  UIADD3 UR4, UPT, UPT, -UR5, 0x100000, URZ ;  /* 0x0010000005047890 */ /* 0x000fc8000fffe1ff */
[----:B------:R-:W-:Y:S02]  /*0b80*/  USHF.L.U32 UR5, UR4, 0xb, URZ ;  /* 0x0000000b04057899 */ /* 0x000fe400080006ff */
[----:B------:R-:W-:Y:S01]  /*0b90*/  USHF.L.U32 UR4, UR4, 0x1, URZ ;  /* 0x0000000104047899 */ /* 0x000fe200080006ff */
[----:B------:R-:W1:Y:S11]  /*0ba0*/  FENCE.VIEW.ASYNC.S ;  /* 0x00000000000073c6 */ /* 0x000e760000000000 */
[----:B-1----:R4:W1:Y:S01]  /*0bb0*/  SYNCS.EXCH.64 URZ, [UR6+0x1c0], UR4 ;  /* 0x0001c00406ff75b2 */ /* 0x0028620008000100 */
[----:B------:R4:W1:Y:S02]  /*0bc0*/  SYNCS.EXCH.64 URZ, [UR6+0x1c8], UR4 ;  /* 0x0001c80406ff75b2 */ /* 0x0008640008000100 */
[----:B----4-:R-:W-:Y:S01]  /*0bd0*/  NOP ;  /* 0x0000000000007918 */ /* 0x010fe20000000000 */
.L_x_12:
[----:B------:R-:W4:Y:S01]  /*0be0*/  SHFL.IDX PT, R2, R83, RZ, 0x1f ;  /* 0x00001fff53027589 */ /* 0x000f2200000e0000 */
[----:B------:R-:W-:Y:S01]  /*0bf0*/  NOP ;  /* 0x0000000000007918 */ /* 0x000fe20000000000 */
[----:B----4-:R-:W-:-:S13]  /*0c00*/  ISETP.NE.AND P0, PT, R2, 0x4, PT ;  /* 0x000000040200780c */ /* 0x010fda0003f05270 */
[----:B------:R-:W-:Y:S05]  /*0c10*/  @P0 BRA `(.L_x_13) ;  /* 0x0000000000440947 */ /* 0x000fea0003800000 */
[----:B-1----:R-:W1:Y:S01]  /*0c20*/  S2UR UR6, SR_CgaCtaId ;  /* 0x00000000000679c3 */ /* 0x002e620000008800 */
[----:B------:R-:W-:Y:S01]  /*0c30*/  UMOV UR4, 0x100 ;  /* 0x0000010000047882 */ /* 0x000fe20000000000 */
[----:B------:R-:W-:Y:S01]  /*0c40*/  UMOV UR5, 0x400 ;  /* 0x0000040000057882 */ /* 0x000fe20000000000 */
[----:B------:R-:W-:Y:S01]  /*0c50*/  USEL UR4, UR4, 0xe0, UP2 ;  /* 0x000000e004047887 */ /* 0x000fe20009000000 */
[----:B------:R-:W-:Y:S01]  /*0c60*/  UMOV UR8, 0x1 ;  /* 0x0000000100087882 */ /* 0x000fe20000000000 */
[----:B------:R-:W-:Y:S01]  /*0c70*/  ELECT P0, URZ, PT ;  /* 0x0000000000ff782f */ /* 0x000fe20003800000 */
[----:B------:R-:W-:-:S04]  /*0c80*/  UIADD3 UR8, UPT, UPT, -UR8, 0x100000, URZ ;  /* 0x0010000008087890 */ /* 0x000fc8000fffe1ff */
[----:B------:R-:W-:Y:S02]  /*0c90*/  USHF.L.U32 UR9, UR8, 0xb, URZ ;  /* 0x0000000b08097899 */ /* 0x000fe400080006ff */
[----:B------:R-:W-:Y:S02]  /*0ca0*/  USHF.L.U32 UR8, UR8, 0x1, URZ ;  /* 0x0000000108087899 */ /* 0x000fe400080006ff */
[----:B-1----:R-:W-:Y:S02]  /*0cb0*/  ULEA UR6, UR6, UR5, 0x18 ;  /* 0x0000000506067291 */ /* 0x002fe4000f8ec0ff */
[----:B------:R-:W-:-:S04]  /*0cc0*/  UIADD3 UR4, UPT, UPT, -UR4, 0x100000, URZ ;  /* 0x0010000004047890 */ /* 0x000fc8000fffe1ff */
[----:B------:R-:W-:Y:S02]  /*0cd0*/  USHF.L.U32 UR5, UR4, 0xb, URZ ;  /* 0x0000000b04057899 */ /* 0x000fe400080006ff */
[----:B------:R-:W-:Y:S01]  /*0ce0*/  USHF.L.U32 UR4, UR4, 0x1, URZ ;  /* 0x0000000104047899 */ /* 0x000fe200080006ff */
[----:B------:R-:W1:Y:S03]  /*0cf0*/  FENCE.VIEW.ASYNC.S ;  /* 0x00000000000073c6 */ /* 0x000e660000000000 */
[----:B-1----:R4:W1:Y:S08]  /*0d00*/  SYNCS.EXCH.64 URZ, [UR6+0x1d0], UR8 ;  /* 0x0001d00806ff75b2 */ /* 0x0028700008000100 */
[----:B------:R4:W1:Y:S02]  /*0d10*/  SYNCS.EXCH.64 URZ, [UR6+0x1d8], UR4 ;  /* 0x0001d80406ff75b2 */ /* 0x0008640008000100 */
[----:B----4-:R-:W-:Y:S01]  /*0d20*/  NOP ;  /* 0x0000000000007918 */ /* 0x010fe20000000000 */
.L_x_13:
[----:B------:R-:W4:Y:S01]  /*0d30*/  SHFL.IDX PT, R2, R83, RZ, 0x1f ;  /* 0x00001fff53027589 */ /* 0x000f2200000e0000 */
[----:B------:R-:W1:Y:S01]  /*0d40*/  S2UR UR47, SR_CTAID.X ;  /* 0x00000000002f79c3 */ /* 0x000e620000002500 */
[----:B------:R-:W-:-:S07]  /*0d50*/  NOP ;  /* 0x0000000000007918 */ /* 0x000fce0000000000 */
[----:B------:R-:W1:Y:S01]  /*0d60*/  S2UR UR26, SR_CTAID.Y ;  /* 0x00000000001a79c3 */ /* 0x000e620000002600 */
[----:B----4-:R-:W-:-:S13]  /*0d70*/  ISETP.NE.AND P0, PT, R2, 0x5, PT ;  /* 0x000000050200780c */ /* 0x010fda0003f05270 */
[----:B-1----:R-:W-:Y:S05]  /*0d80*/  @P0 BRA `(.L_x_14) ;  /* 0x0000000000480947 */ /* 0x002fea0003800000 */
        /* <DEDUP_REMOVED lines=13> */
[----:B-1----:R1:W4:Y:S01]  /*0e60*/  SYNCS.EXCH.64 URZ, [UR4+0x1e0], UR8 ;  /* 0x0001e00804ff75b2 */ /* 0x0023220008000100 */
[----:B------:R1:W1:Y:S01]  /*0e70*/  SYNCS.EXCH.64 URZ, [UR4+0x1f0], UR6 ;  /* 0x0001f00604ff75b2 */ /* 0x0002620008000100 */
[----:B------:R1:W1:Y:S01]  /*0e80*/  SYNCS.EXCH.64 URZ, [UR4+0x1e8], UR8 ;  /* 0x0001e80804ff75b2 */ /* 0x0002620008000100 */
[----:B------:R1:W1:Y:S01]  /*0e90*/  SYNCS.EXCH.64 URZ, [UR4+0x1f8], UR6 ;  /* 0x0001f80604ff75b2 */ /* 0x0002620008000100 */
[----:B------:R-:W-:Y:S01]  /*0ea0*/  NOP ;  /* 0x0000000000007918 */ /* 0x000fe20000000000 */
.L_x_14:
[----:B------:R-:W-:-:S05]  /*0eb0*/  CS2R.32 R71, SR_CgaSize ;  /* 0x0000000000477805 */ /* 0x000fca0000008a00 */
[----:B------:R-:W-:-:S05]  /*0ec0*/  IMAD R71, R71, -0xa0, RZ ;  /* 0xffffff6047477824 */ /* 0x000fca00078e02ff */
[----:B------:R-:W-:-:S14]  /*0ed0*/  R2UR UR5, R71 ;  /* 0x00000000470572ca */ /* 0x000fdc00000e0000 */
[----:B------:R-:W2:Y:S01]  /*0ee0*/  LDCU UR5, c[0x0][UR5+0x2b0] ;  /* 0x00005600050577ac */ /* 0x000ea20008000800 */
[----:B------:R-:W-:Y:S02]  /*0ef0*/  I2FP.F32.U32 R5, UR47 ;  /* 0x0000002f00057c45 */ /* 0x000fe40008201000 */
[----:B------:R-:W-:-:S05]  /*0f00*/  CS2R.32 R2, SR_CgaSize ;  /* 0x0000000000027805 */ /* 0x000fca0000008a00 */
[----:B------:R-:W-:-:S06]  /*0f10*/  IMAD R2, R2, -0xa0, RZ ;  /* 0xffffff6002027824 */ /* 0x000fcc00078e02ff */
[----:B------:R-:W3:Y:S01]  /*0f20*/  LDC R2, c[0x0][R2+0x2a0] ;  /* 0x0000a80002027b82 */ /* 0x000ee20000000800 */
[----:B------:R-:W-:Y:S02]  /*0f30*/  I2FP.F32.U32 R4, UR26 ;  /* 0x0000001a00047c45 */ /* 0x000fe40008201000 */
[----:B------:R-:W-:-:S05]  /*0f40*/  CS2R.32 R71, SR_CgaSize ;  /* 0x0000000000477805 */ /* 0x000fca0000008a00 */
[----:B------:R-:W-:-:S05]  /*0f50*/  IMAD R71, R71, -0xa0, RZ ;  /* 0xffffff6047477824 */ /* 0x000fca00078e02ff */
[----:B-1----:R-:W-:-:S14]  /*0f60*/  R2UR UR4, R71 ;  /* 0x00000000470472ca */ /* 0x002fdc00000e0000 */
[----:B------:R-:W1:Y:S01]  /*0f70*/  LDCU UR4, c[0x0][UR4+0x2b4] ;  /* 0x00005680040477ac */ /* 0x000e620008000800 */
[----:B------:R-:W-:Y:S01]  /*0f80*/  NOP ;  /* 0x0000000000007918 */ /* 0x000fe20000000000 */
[----:B------:R-:W3:Y:S01]  /*0f90*/  S2R R17, SR_CTAID.Z ;  /* 0x0000000000117919 */ /* 0x000ee20000002700 */
[----:B------:R-:W4:Y:S01]  /*0fa0*/  LDCU UR18, c[0x0][0xb24] ;  /* 0x00016480ff1277ac */ /* 0x000f220008000800 */
[----:B------:R-:W-:-:S05]  /*0fb0*/  CS2R.32 R3, SR_CgaSize ;  /* 0x0000000000037805 */ /* 0x000fca0000008a00 */
[----:B------:R-:W-:-:S06]  /*0fc0*/  IMAD R3, R3, -0xa0, RZ ;  /* 0xffffff6003037824 */ /* 0x000fcc00078e02ff */
[----:B------:R-:W3:Y:S01]  /*0fd0*/  LDC R3, c[0x0][R3+0x2a4] ;  /* 0x0000a90003037b82 */ /* 0x000ee20000000800 */
[----:B--2---:R-:W-:Y:S01]  /*0fe0*/  FMUL R5, R5, UR5 ;  /* 0x0000000505057c20 */ /* 0x004fe20008400000 */
[----:B-1----:R-:W-:-:S03]  /*0ff0*/  FMUL R4, R4, UR4 ;  /* 0x0000000404047c20 */ /* 0x002fc60008400000 */
[----:B------:R-:W1:Y:S01]  /*1000*/  F2I.U32.TRUNC.NTZ R71, R5 ;  /* 0x0000000500477305 */ /* 0x000e62000020f000 */
[----:B----4-:R-:W-:-:S07]  /*1010*/  UISETP.GE.AND UP0, UPT, UR18, 0x1, UPT ;  /* 0x000000011200788c */ /* 0x010fce000bf06270 */
[----:B------:R-:W2:Y:S01]  /*1020*/  F2I.U32.TRUNC.NTZ R70, R4 ;  /* 0x0000000400467305 */ /* 0x000ea2000020f000 */
[----:B-1----:R-:W-:-:S05]  /*1030*/  IADD3 R71, PT, PT, -R71, RZ, RZ ;  /* 0x000000ff47477210 */ /* 0x002fca0007ffe1ff */
[----:B---3--:R-:W-:Y:S01]  /*1040*/  IMAD R71, R2, R71, UR47 ;  /* 0x0000002f02477e24 */ /* 0x008fe2000f8e0247 */
[----:B--2---:R-:W-:-:S05]  /*1050*/  IADD3 R70, PT, PT, -R70, RZ, RZ ;  /* 0x000000ff46467210 */ /* 0x004fca0007ffe1ff */
[----:B------:R-:W-:Y:S01]  /*1060*/  IMAD R70, R3, R70, UR26 ;  /* 0x0000001a03467e24 */ /* 0x000fe2000f8e0246 */
[----:B------:R-:W-:Y:S06]  /*1070*/  BAR.SYNC.DEFER_BLOCKING 0x0 ;  /* 0x0000000000007b1d */ /* 0x000fec0000010000 */
[----:B------:R-:W-:Y:S05]  /*1080*/  BRA.U !UP0, `(.L_x_15) ;  /* 0x0000000108d07547 */ /* 0x000fea000b800000 */
[----:B------:R-:W1:Y:S01]  /*1090*/  LDCU.128 UR20, c[0x0][0xb10] ;  /* 0x00016200ff1477ac */ /* 0x000e620008000c00 */
[----:B------:R-:W2:Y:S01]  /*10a0*/  LDCU UR14, c[0x0][0x370] ;  /* 0x00006e00ff0e77ac */ /* 0x000ea20008000800 */
[----:B------:R-:W3:Y:S01]  /*10b0*/  LDCU UR8, c[0x0][0x374] ;  /* 0x00006e80ff0877ac */ /* 0x000ee20008000800 */
[----:B------:R-:W4:Y:S01]  /*10c0*/  LDCU UR19, c[0x0][0xb0c] ;  /* 0x00016180ff1377ac */ /* 0x000f220008000800 */
[----:B------:R-:W4:Y:S01]  /*10d0*/  LDCU UR9, c[0x0][0xb20] ;  /* 0x00016400ff0977ac */ /* 0x000f220008000800 */
[----:B------:R-:W4:Y:S01]  /*10e0*/  LDCU.64 UR16, c[0x0][0xb28] ;  /* 0x00016500ff1077ac */ /* 0x000f220008000a00 */
[----:B-1----:R-:W-:Y:S02]  /*10f0*/  UISETP.NE.AND UP0, UPT, UR22, 0x1, UPT ;  /* 0x000000011600788c */ /* 0x002fe4000bf05270 */
[----:B---3--:R-:W-:Y:S02]  /*1100*/  UIMAD.WIDE.U32 UR4, UR8, UR23, URZ ;  /* 0x00000017080472a5 */ /* 0x008fe4000f8e00ff */
[----:B--2---:R-:W-:-:S02]  /*1110*/  UIMAD.WIDE.U32 UR6, UR14, UR20, URZ ;  /* 0x000000140e0672a5 */ /* 0x004fc4000f8e00ff */
[----:B----4-:R-:W-:Y:S02]  /*1120*/  UISETP.NE.AND UP1, UPT, UR19, 0x1, UPT ;  /* 0x000000011300788c */ /* 0x010fe4000bf25270 */
[----:B------:R-:W-:Y:S01]  /*1130*/  UIMAD.WIDE.U32 UR10, UR26, UR23, URZ ;  /* 0x000000171a0a72a5 */ /* 0x000fe2000f8e00ff */
[----:B------:R-:W-:Y:S01]  /*1140*/  UMOV UR4, UR5 ;  /* 0x0000000500047c82 */ /* 0x000fe20008000000 */
[----:B------:R-:W-:Y:S02]  /*1150*/  UISETP.NE.AND UP4, UPT, UR18, 0x1, UPT ;  /* 0x000000011200788c */ /* 0x000fe4000bf85270 */
[----:B------:R-:W-:-:S03]  /*1160*/  @UP0 USHF.R.U32.HI UR8, URZ, UR9, UR4 ;  /* 0x00000009ff080299 */ /* 0x000fc60008011604 */
[----:B------:R-:W-:Y:S01]  /*1170*/  UMOV UR6, UR11 ;  /* 0x0000000b00067c82 */ /* 0x000fe20008000000 */
[----:B------:R-:W-:Y:S01]  /*1180*/  UMOV UR4, UR7 ;  /* 0x0000000700047c82 */ /* 0x000fe20008000000 */
[----:B------:R-:W-:Y:S02]  /*1190*/  UIMAD.WIDE.U32 UR12, UR47, UR20, URZ ;  /* 0x000000142f0c72a5 */ /* 0x000fe4000f8e00ff */
[----:B------:R-:W-:Y:S02]  /*11a0*/  @UP1 USHF.R.U32.HI UR14, URZ, UR21, UR4 ;  /* 0x00000015ff0e1299 */ /* 0x000fe40008011604 */
[----:B------:R-:W-:Y:S02]  /*11b0*/  UIMAD.WIDE.U32 UR4, UR8, UR16, URZ ;  /* 0x00000010080472a5 */ /* 0x000fe4000f8e00ff */
[----:B------:R-:W-:Y:S02]  /*11c0*/  USHF.R.U32.HI UR10, URZ, UR9, UR6 ;  /* 0x00000009ff0a7299 */ /* 0x000fe40008011606 */
[----:B------:R-:W-:Y:S01]  /*11d0*/  UIMAD.WIDE.U32 UR6, UR14, UR16, URZ ;  /* 0x000000100e0672a5 */ /* 0x000fe2000f8e00ff */
[----:B------:R-:W-:-:S02]  /*11e0*/  UMOV UR9, UR13 ;  /* 0x0000000d00097c82 */ /* 0x000fc40008000000 */
[----:B------:R-:W-:Y:S01]  /*11f0*/  UMOV UR4, UR5 ;  /* 0x0000000500047c82 */ /* 0x000fe20008000000 */
[----:B------:R-:W-:Y:S02]  /*1200*/  USHF.R.U32.HI UR9, URZ, UR21, UR9 ;  /* 0x00000015ff097299 */ /* 0x000fe40008011609 */
[----:B------:R-:W-:Y:S01]  /*1210*/  @UP4 USHF.R.U32.HI UR8, URZ, UR17, UR4 ;  /* 0x00000011ff084299 */ /* 0x000fe20008011604 */
[----:B------:R-:W-:Y:S01]  /*1220*/  UMOV UR5, UR7 ;  /* 0x0000000700057c82 */ /* 0x000fe20008000000 */
[----:B------:R-:W-:Y:S02]  /*1230*/  USEL UR4, UR26, UR10, !UP0 ;  /* 0x0000000a1a047287 */ /* 0x000fe4000c000000 */
[----:B------:R-:W-:Y:S02]  /*1240*/  @UP4 USHF.R.U32.HI UR14, URZ, UR17, UR5 ;  /* 0x00000011ff0e4299 */ /* 0x000fe40008011605 */
[----:B------:R-:W-:Y:S02]  /*1250*/  UIMAD UR8, UR8, UR18, URZ ;  /* 0x00000012080872a4 */ /* 0x000fe4000f8e02ff */
[----:B------:R-:W-:-:S02]  /*1260*/  USEL UR5, UR47, UR9, !UP1 ;  /* 0x000000092f057287 */ /* 0x000fc4000c800000 */
[----:B------:R-:W-:Y:S02]  /*1270*/  UIMAD UR9, UR14, UR18, URZ ;  /* 0x000000120e0972a4 */ /* 0x000fe4000f8e02ff */
[----:B------:R-:W-:Y:S02]  /*1280*/  UISETP.GE.AND UP0, UPT, UR4, UR8, UPT ;  /* 0x000000080400728c */ /* 0x000fe4000bf06270 */
[----:B------:R-:W-:Y:S02]  /*1290*/  UIMAD.WIDE.U32 UR6, UR4, UR16, URZ ;  /* 0x00000010040672a5 */ /* 0x000fe4000f8e00ff */
[----:B------:R-:W-:Y:S02]  /*12a0*/  UISETP.GE.OR UP0, UPT, UR5, UR9, UP0 ;  /* 0x000000090500728c */ /* 0x000fe40008706670 */
[----:B------:R-:W-:Y:S02]  /*12b0*/  UIMAD.WIDE.U32 UR8, UR5, UR16, URZ ;  /* 0x00000010050872a5 */ /* 0x000fe4000f8e00ff */
[----:B------:R-:W-:-:S02]  /*12c0*/  USHF.R.U32.HI UR7, URZ, UR17, UR7 ;  /* 0x00000011ff077299 */ /* 0x000fc40008011607 */
[----:B------:R-:W-:Y:S02]  /*12d0*/  UIADD3 UR10, UPT, UPT, -UR4, URZ, URZ ;  /* 0x000000ff040a7290 */ /* 0x000fe4000fffe1ff */
[----:B------:R-:W-:Y:S02]  /*12e0*/  USEL UR7, UR4, UR7, !UP4 ;  /* 0x0000000704077287 */ /* 0x000fe4000e000000 */
[----:B------:R-:W-:Y:S01]  /*12f0*/  UIMAD UR10, UR22, UR10, UR26 ;  /* 0x0000000a160a72a4 */ /* 0x000fe2000f8e021a */
[----:B------:R-:W-:Y:S01]  /*1300*/  @!UP0 UMOV UR6, UR9 ;  /* 0x0000000900068c82 */ /* 0x000fe20008000000 */
[----:B------:R-:W-:Y:S02]  /*1310*/  UIADD3 UR8, UPT, UPT, -UR7, URZ, URZ ;  /* 0x000000ff07087290 */ /* 0x000fe4000fffe1ff */
[----:B------:R-:W-:Y:S02]  /*1320*/  @!UP0 USHF.R.U32.HI UR6, URZ, UR17, UR6 ;  /* 0x00000011ff068299 */ /* 0x000fe40008011606 */
[----:B------:R-:W-:-:S02]  /*1330*/  UIMAD UR8, UR18, UR8, UR4 ;  /* 0x00000008120872a4 */ /* 0x000fc4000f8e0204 */
[----:B------:R-:W-:Y:S02]  /*1340*/  @!UP0 USEL UR6, UR5, UR6, !UP4 ;  /* 0x0000000605068287 */ /* 0x000fe4000e000000 */
[----:B------:R-:W-:Y:S02]  /*1350*/  UIADD3 UR9, UPT, UPT, -UR5, URZ, URZ ;  /* 0x000000ff05097290 */ /* 0x000fe4000fffe1ff */
[----:B------:R-:W-:Y:S02]  /*1360*/  @!UP0 UIMAD UR8, UR8, UR14, UR6 ;  /* 0x0000000e080882a4 */ /* 0x000fe4000f8e0206 */
[----:B------:R-:W-:Y:S02]  /*1370*/  @!UP0 UIADD3 UR7, UPT, UPT, UR7, -UR6, URZ ;  /* 0x8000000607078290 */ /* 0x000fe4000fffe0ff */
[----:B------:R-:W-:Y:S02]  /*1380*/  UIMAD UR6, UR19, UR9, UR47 ;  /* 0x00000009130672a4 */ /* 0x000fe4000f8e022f */
[----:B------:R-:W-:-:S03]  /*1390*/  @!UP0 UIMAD UR4, UR7, UR18, UR5 ;  /* 0x00000012070482a4 */ /* 0x000fc6000f8e0205 */
[----:B------:R-:W-:Y:S01]  /*13a0*/  @!UP0 UMOV UR5, UR8 ;  /* 0x0000000800058c82 */ /* 0x000fe20008000000 */
[----:B------:R-:W-:Y:S02]  /*13b0*/  UIMAD UR26, UR4, UR22, UR10 ;  /* 0x00000016041a72a4 */ /* 0x000fe4000f8e020a */
[----:B------:R-:W-:-:S12]  /*13c0*/  UIMAD UR47, UR5, UR19, UR6 ;  /* 0x00000013052f72a4 */ /* 0x000fd8000f8e0206 */
.L_x_15:
[----:B------:R-:W1:Y:S02]  /*13d0*/  LDCU UR4, c[0x0][0xb30] ;  /* 0x00016600ff0477ac */ /* 0x000e640008000800 */
[----:B-1----:R-:W-:-:S09]  /*13e0*/  UISETP.NE.AND UP0, UPT, UR4, 0x1, UPT ;  /* 0x000000010400788c */ /* 0x002fd2000bf05270 */
[----:B------:R-:W-:Y:S05]  /*13f0*/  BRA.U UP0, `(.L_x_16) ;  /* 0x0000000100447547 */ /* 0x000fea000b800000 */
[----:B------:R-:W1:Y:S01]  /*1400*/  LDCU.128 UR8, c[0x0][0xb10] ;  /* 0x00016200ff0877ac */ /* 0x000e620008000c00 */
[----:B------:R-:W2:Y:S01]  /*1410*/  LDCU UR12, c[0x0][0xb0c] ;  /* 0x00016180ff0c77ac */ /* 0x000ea20008000800 */
[----:B------:R-:W3:Y:S01]  /*1420*/  LDCU UR13, c[0x0][0xb20] ;  /* 0x00016400ff0d77ac */ /* 0x000ee20008000800 */
[----:B-1----:R-:W-:Y:S02]  /*1430*/  UIMAD.WIDE.U32 UR6, UR47, UR8, URZ ;  /* 0x000000082f0672a5 */ /* 0x002fe4000f8e00ff */
[----:B------:R-:W-:Y:S02]  /*1440*/  UIMAD.WIDE.U32 UR4, UR26, UR11, URZ ;  /* 0x0000000b1a0472a5 */ /* 0x000fe4000f8e00ff */
[----:B--2---:R-:W-:Y:S02]  /*1450*/  UISETP.NE.AND UP1, UPT, UR12, 0x1, UPT ;  /* 0x000000010c00788c */ /* 0x004fe4000bf25270 */
[----:B------:R-:W-:Y:S01]  /*1460*/  UISETP.NE.AND UP0, UPT, UR10, 0x1, UPT ;  /* 0x000000010a00788c */ /* 0x000fe2000bf05270 */
[----:B------:R-:W-:-:S02]  /*1470*/  UMOV UR6, UR7 ;  /* 0x0000000700067c82 */ /* 0x000fc40008000000 */
[----:B------:R-:W-:Y:S01]  /*1480*/  UMOV UR4, UR5 ;  /* 0x0000000500047c82 */ /* 0x000fe20008000000 */
[----:B------:R-:W-:Y:S02]  /*1490*/  USHF.R.U32.HI UR6, URZ, UR9, UR6 ;  /* 0x00000009ff067299 */ /* 0x000fe40008011606 */
[----:B---3--:R-:W-:Y:S02]  /*14a0*/  USHF.R.U32.HI UR4, URZ, UR13, UR4 ;  /* 0x0000000dff047299 */ /* 0x008fe40008011604 */
[----:B------:R-:W-:Y:S02]  /*14b0*/  USEL UR5, UR47, UR6, !UP1 ;  /* 0x000000062f057287 */ /* 0x000fe4000c800000 */
[----:B------:R-:W-:-:S04]  /*14c0*/  USEL UR4, UR26, UR4, !UP0 ;  /* 0x000000041a047287 */ /* 0x000fc8000c000000 */
[----:B------:R-:W-:Y:S02]  /*14d0*/  UIADD3 UR6, UPT, UPT, UR5, -UR4, URZ ;  /* 0x8000000405067290 */ /* 0x000fe4000fffe0ff */
[----:B------:R-:W-:Y:S02]  /*14e0*/  UIADD3 UR4, UPT, UPT, -UR5, UR4, URZ ;  /* 0x0000000405047290 */ /* 0x000fe4000fffe1ff */
[----:B------:R-:W-:Y:S02]  /*14f0*/  UIMAD UR26, UR6, UR10, UR26 ;  /* 0x0000000a061a72a4 */ /* 0x000fe4000f8e021a */
[----:B------:R-:W-:-:S12]  /*1500*/  UIMAD UR47, UR4, UR12, UR47 ;  /* 0x0000000c042f72a4 */ /* 0x000fd8000f8e022f */
.L_x_16:
[----:B------:R-:W-:Y:S01]  /*1510*/  BAR.SYNC.DEFER_BLOCKING 0x0 ;  /* 0x0000000000007b1d */ /* 0x000fe20000010000 */
[----:B------:R-:W-:Y:S01]  /*1520*/  UISETP.NE.AND UP0, UPT, UR15, 0x2, UPT ;  /* 0x000000020f00788c */ /* 0x000fe2000bf05270 */
[----:B------:R-:W-:Y:S02]  /*1530*/  ISETP.NE.OR P2, PT, R0, 0x2, !P2 ;  /* 0x000000020000780c */ /* 0x000fe40005745670 */
[----:B------:R-:W-:Y:S02]  /*1540*/  LOP3.LUT R0, R76, 0x1f, RZ, 0xc0, !PT ;  /* 0x0000001f4c007812 */ /* 0x000fe400078ec0ff */
[----:B------:R-:W1:Y:S04]  /*1550*/  LDCU UR39, c[0x0][0xb24] ;  /* 0x00016480ff2777ac */ /* 0x000e680008000800 */
[----:B------:R-:W-:Y:S05]  /*1560*/  BRA.U UP0, `(.L_x_17) ;  /* 0x0000002500cc7547 */ /* 0x000fea000b800000 */
[----:B------:R-:W2:Y:S01]  /*1570*/  LDCU UR7, c[0x0][0x390] ;  /* 0x00007200ff0777ac */ /* 0x000ea20008000800 */
[----:B------:R-:W-:Y:S01]  /*1580*/  PLOP3.LUT P1, PT, PT, PT, UP2, 0x80, 0x8 ;  /* 0x000000000008781c */ /* 0x000fe20003f2f028 */
[----:B------:R-:W-:Y:S01]  /*1590*/  IMAD.MOV.U32 R2, RZ, RZ, RZ ;  /* 0x000000ffff027224 */ /* 0x000fe200078e00ff */
[----:B------:R-:W-:Y:S01]  /*15a0*/  ISETP.EQ.OR P3, PT, R0, RZ, P2 ;  /* 0x000000ff0000720c */ /* 0x000fe20001762670 */
[----:B------:R-:W3:Y:S01]  /*15b0*/  LDCU UR6, c[0x0][0x5c0] ;  /* 0x0000b800ff0677ac */ /* 0x000ee20008000800 */
[----:B------:R-:W-:Y:S01]  /*15c0*/  PLOP3.LUT P1, PT, P1, PT, PT, 0x8, 0x80 ;  /* 0x000000000080781c */ /* 0x000fe20000f2e170 */
[----:B------:R-:W4:Y:S01]  /*15d0*/  LDCU UR49, c[0x0][0x370] ;  /* 0x00006e00ff3177ac */ /* 0x000f220008000800 */
[----:B------:R-:W1:Y:S01]  /*15e0*/  LDCU.64 UR40, c[0x0][0x348] ;  /* 0x00006900ff2877ac */ /* 0x000e620008000a00 */
[----:B------:R-:W1:Y:S01]  /*15f0*/  LDCU UR48, c[0x0][0x374] ;  /* 0x00006e80ff3077ac */ /* 0x000e620008000800 */
[----:B--2---:R-:W-:Y:S02]  /*1600*/  UIADD3 UR5, UPT, UPT, UR7, 0x3f, URZ ;  /* 0x0000003f07057890 */ /* 0x004fe4000fffe0ff */
[----:B---3--:R-:W-:-:S02]  /*1610*/  UIADD3 UR6, UPT, UPT, UR6, 0x3f, URZ ;  /* 0x0000003f06067890 */ /* 0x008fc4000fffe0ff */
[----:B------:R-:W-:Y:S02]  /*1620*/  USHF.R.S32.HI UR4, URZ, 0x1f, UR5 ;  /* 0x0000001fff047899 */ /* 0x000fe40008011405 */
[----:B------:R-:W-:Y:S02]  /*1630*/  UIADD3 UR53, UPT, UPT, UR7, 0x7e, URZ ;  /* 0x0000007e07357890 */ /* 0x000fe4000fffe0ff */
[----:B------:R-:W-:Y:S02]  /*1640*/  ULEA.HI UR4, UR4, UR5, URZ, 0x6 ;  /* 0x0000000504047291 */ /* 0x000fe4000f8f30ff */
[----:B------:R-:W-:Y:S02]  /*1650*/  UIADD3 UR5, UPT, UPT, UR7, -0x1, URZ ;  /* 0xffffffff07057890 */ /* 0x000fe4000fffe0ff */
[----:B------:R-:W-:Y:S02]  /*1660*/  USHF.R.S32.HI UR51, URZ, 0x6, UR4 ;  /* 0x00000006ff337899 */ /* 0x000fe40008011404 */
[----:B------:R-:W-:-:S02]  /*1670*/  UISETP.GE.U32.AND UP1, UPT, UR5, -0x7f, UPT ;  /* 0xffffff810500788c */ /* 0x000fc4000bf26070 */
[----:B------:R-:W-:Y:S02]  /*1680*/  UISETP.LT.U32.AND UP0, UPT, UR51, 0x1b, UPT ;  /* 0x0000001b3300788c */ /* 0x000fe4000bf01070 */
[----:B------:R-:W-:Y:S02]  /*1690*/  USHF.R.S32.HI UR4, URZ, 0x1f, UR6 ;  /* 0x0000001fff047899 */ /* 0x000fe40008011406 */
[----:B------:R-:W-:Y:S02]  /*16a0*/  USEL UR50, UR51, 0x1b, UP0 ;  /* 0x0000001b33327887 */ /* 0x000fe40008000000 */
[----:B------:R-:W-:Y:S02]  /*16b0*/  ULEA.HI UR4, UR4, UR6, URZ, 0x6 ;  /* 0x0000000604047291 */ /* 0x000fe4000f8f30ff */
[----:B------:R-:W-:Y:S02]  /*16c0*/  UIADD3 UR38, UPT, UPT, UR50, -0x1, URZ ;  /* 0xffffffff32267890 */ /* 0x000fe4000fffe0ff */
[----:B------:R-:W-:-:S02]  /*16d0*/  @UP1 UIADD3 UR38, UPT, UPT, UR50, URZ, URZ ;  /* 0x000000ff32261290 */ /* 0x000fc4000fffe0ff */
[----:B------:R-:W-:Y:S02]  /*16e0*/  USHF.R.S32.HI UR46, URZ, 0x6, UR4 ;  /* 0x00000006ff2e7899 */ /* 0x000fe40008011404 */
[----:B------:R-:W-:Y:S02]  /*16f0*/  UIADD3 UR52, UPT, UPT, UR51, -UR50, URZ ;  /* 0x8000003233347290 */ /* 0x000fe4000fffe0ff */
[----:B------:R-:W-:Y:S01]  /*1700*/  UIADD3 UR38, UPT, UPT, UR38, 0x1, URZ ;  /* 0x0000000126267890 */ /* 0x000fe2000fffe0ff */
[----:B------:R-:W-:Y:S01]  /*1710*/  UMOV UR28, 0x1 ;  /* 0x00000001001c7882 */ /* 0x000fe20000000000 */
[----:B-1--4-:R-:W-:-:S10]  /*1720*/  UMOV UR29, URZ ;  /* 0x000000ff001d7c82 */ /* 0x012fd40008000000 */
.L_x_33:
[----:B------:R-:W-:Y:S01]  /*1730*/  IMAD.U32 R4, RZ, RZ, UR46 ;  /* 0x0000002eff047e24 */ /* 0x000fe2000f8e00ff */
[----:B------:R-:W1:Y:S04]  /*1740*/  LDCU UR37, c[0x0][0x5c4] ;  /* 0x0000b880ff2577ac */ /* 0x000e680008000800 */
[-C--:B------:R-:W-:Y:S01]  /*1750*/  IABS R0, R4.reuse ;  /* 0x0000000400007213 */ /* 0x080fe20000000000 */
[----:B------:R-:W-:Y:S01]  /*1760*/  UMOV UR36, 0x400 ;  /* 0x0000040000247882 */ /* 0x000fe20000000000 */
[----:B------:R-:W-:Y:S01]  /*1770*/  IABS R4, R4 ;  /* 0x0000000400047213 */ /* 0x000fe20000000000 */
[----:B------:R-:W-:Y:S01]  /*1780*/  USHF.L.U32 UR34, UR47, 0x6, URZ ;  /* 0x000000062f227899 */ /* 0x000fe200080006ff */
[----:B------:R-:W-:Y:S01]  /*1790*/  R2UR UR6, R0 ;  /* 0x00000000000672ca */ /* 0x000fe200000e0000 */
[----:B------:R-:W-:Y:S01]  /*17a0*/  UMOV UR15, URZ ;  /* 0x000000ff000f7c82 */ /* 0x000fe20008000000 */
[----:B-1----:R-:W-:-:S11]  /*17b0*/  IMAD.U32 R3, RZ, RZ, UR37 ;  /* 0x00000025ff037e24 */ /* 0x002fd6000f8e00ff */
[----:B------:R-:W1:Y:S08]  /*17c0*/  I2F.RP R6, UR6 ;  /* 0x0000000600067d06 */ /* 0x000e700008209400 */
[----:B-1----:R-:W1:Y:S02]  /*17d0*/  MUFU.RCP R5, R6 ;  /* 0x0000000600057308 */ /* 0x002e640000001000 */
[----:B-1----:R-:W-:-:S06]  /*17e0*/  VIADD R5, R5, 0xffffffe ;  /* 0x0ffffffe05057836 */ /* 0x002fcc0000000000 */
[----:B------:R-:W1:Y:S02]  /*17f0*/  F2I.FTZ.U32.TRUNC.NTZ R0, R5 ;  /* 0x0000000500007305 */ /* 0x000e64000021f000 */
[----:B-1----:R-:W-:Y:S02]  /*1800*/  R2UR UR5, R0 ;  /* 0x00000000000572ca */ /* 0x002fe400000e0000 */
[----:B------:R-:W-:Y:S01]  /*1810*/  IABS R0, R3 ;  /* 0x0000000300007213 */ /* 0x000fe20000000000 */
[----:B------:R-:W-:-:S03]  /*1820*/  IMAD.U32 R3, RZ, RZ, UR26 ;  /* 0x0000001aff037e24 */ /* 0x000fc6000f8e00ff */
[----:B------:R-:W-:Y:S01]  /*1830*/  R2UR UR8, R0 ;  /* 0x00000000000872ca */ /* 0x000fe200000e0000 */
[----:B------:R-:W-:Y:S01]  /*1840*/  IMAD.MOV R0, RZ, RZ, -R4 ;  /* 0x000000ffff007224 */ /* 0x000fe200078e0a04 */
[----:B------:R-:W-:-:S04]  /*1850*/  IABS R3, R3 ;  /* 0x0000000300037213 */ /* 0x000fc80000000000 */
[----:B------:R-:W-:Y:S01]  /*1860*/  R2UR UR9, R3 ;  /* 0x00000000030972ca */ /* 0x000fe200000e0000 */
[----:B------:R-:W-:-:S04]  /*1870*/  UIADD3 UR4, UPT, UPT, URZ, -UR5, URZ ;  /* 0x80000005ff047290 */ /* 0x000fc8000fffe0ff */
[----:B------:R-:W-:Y:S02]  /*1880*/  UIMAD UR7, UR4, UR6, URZ ;  /* 0x00000006040772a4 */ /* 0x000fe4000f8e02ff */
[----:B------:R-:W1:Y:S01]  /*1890*/  I2F.RP R3, UR8 ;  /* 0x0000000800037d06 */ /* 0x000e620008209400 */
[----:B------:R-:W-:Y:S02]  /*18a0*/  UMOV UR4, URZ ;  /* 0x000000ff00047c82 */ /* 0x000fe40008000000 */
[----:B------:R-:W-:Y:S02]  /*18b0*/  UIMAD.WIDE.U32 UR4, UR5, UR7, UR4 ;  /* 0x00000007050472a5 */ /* 0x000fe4000f8e0004 */
[----:B------:R-:W-:-:S05]  /*18c0*/  R2UR UR7, R0 ;  /* 0x00000000000772ca */ /* 0x000fca00000e0000 */
[----:B------:R-:W-:Y:S02]  /*18d0*/  UMOV UR4, UR5 ;  /* 0x0000000500047c82 */ /* 0x000fe40008000000 */
[----:B------:R-:W-:Y:S01]  /*18e0*/  UIMAD.WIDE.U32 UR4, UR4, UR9, URZ ;  /* 0x00000009040472a5 */ /* 0x000fe2000f8e00ff */
[----:B-1----:R-:W1:Y:S06]  /*18f0*/  MUFU.RCP R0, R3 ;  /* 0x0000000300007308 */ /* 0x002e6c0000001000 */
[----:B------:R-:W-:Y:S02]  /*1900*/  UMOV UR4, UR5 ;  /* 0x0000000500047c82 */ /* 0x000fe40008000000 */
[----:B------:R-:W-:Y:S01]  /*1910*/  UIMAD UR5, UR4, UR7, UR9 ;  /* 0x00000007040572a4 */ /* 0x000fe2000f8e0209 */
[----:B------:R-:W2:Y:S03]  /*1920*/  S2UR UR7, SR_CgaCtaId ;  /* 0x00000000000779c3 */ /* 0x000ea60000008800 */
[----:B------:R-:W-:Y:S01]  /*1930*/  UISETP.GT.U32.AND UP0, UPT, UR6, UR5, UPT ;  /* 0x000000050600728c */ /* 0x000fe2000bf04070 */
[----:B-1----:R-:W-:-:S02]  /*1940*/  VIADD R0, R0, 0xffffffe ;  /* 0x0ffffffe00007836 */ /* 0x002fc40000000000 */
[----:B------:R-:W-:-:S08]  /*1950*/  IMAD.U32 R3, RZ, RZ, UR28 ;  /* 0x0000001cff037e24 */ /* 0x000fd0000f8e00ff */
[----:B------:R-:W-:Y:S01]  /*1960*/  @!UP0 UIADD3 UR5, UPT, UPT, UR5, -UR6, URZ ;  /* 0x8000000605058290 */ /* 0x000fe2000fffe0ff */
[----:B------:R-:W1:Y:S01]  /*1970*/  F2I.FTZ.U32.TRUNC.NTZ R0, R0 ;  /* 0x0000000000007305 */ /* 0x000e62000021f000 */
[----:B------:R-:W-:Y:S01]  /*1980*/  @!UP0 UIADD3 UR4, UPT, UPT, UR4, 0x1, URZ ;  /* 0x0000000104048890 */ /* 0x000fe2000fffe0ff */
[----:B------:R-:W-:Y:S01]  /*1990*/  SHF.L.U32 R3, R3, 0x1f, RZ ;  /* 0x0000001f03037819 */ /* 0x000fe200000006ff */
[----:B------:R-:W-:Y:S02]  /*19a0*/  UISETP.GE.U32.AND UP1, UPT, UR5, UR6, UPT ;  /* 0x000000060500728c */ /* 0x000fe4000bf26070 */
[----:B------:R-:W-:Y:S02]  /*19b0*/  ULOP3.LUT UR5, UR26, UR46, URZ, 0x3c, !UPT ;  /* 0x0000002e1a057292 */ /* 0x000fe4000f8e3cff */
[----:B--2---:R-:W-:Y:S02]  /*19c0*/  ULEA UR36, UR7, UR36, 0x18 ;  /* 0x0000002407247291 */ /* 0x004fe4000f8ec0ff */
[----:B------:R-:W-:-:S02]  /*19d0*/  UISETP.GE.AND UP0, UPT, UR5, URZ, UPT ;  /* 0x000000ff0500728c */ /* 0x000fc4000bf06270 */
[----:B------:R-:W-:-:S03]  /*19e0*/  ULEA UR7, UR29, UR36, 0x3 ;  /* 0x000000241d077291 */ /* 0x000fc6000f8e18ff */
[----:B------:R-:W-:Y:S01]  /*19f0*/  @UP1 UIADD3 UR4, UPT, UPT, UR4, 0x1, URZ ;  /* 0x0000000104041890 */ /* 0x000fe2000fffe0ff */
[----:B-1----:R-:W-:Y:S01]  /*1a00*/  R2UR UR5, R0 ;  /* 0x00000000000572ca */ /* 0x002fe200000e0000 */
[----:B------:R-:W-:-:S05]  /*1a10*/  UISETP.NE.AND UP1, UPT, UR46, URZ, UPT ;  /* 0x000000ff2e00728c */ /* 0x000fca000bf25270 */
[----:B------:R-:W-:Y:S01]  /*1a20*/  UMOV UR6, UR4 ;  /* 0x0000000400067c82 */ /* 0x000fe20008000000 */
[----:B------:R1:W2:Y:S01]  /*1a30*/  SYNCS.PHASECHK.TRANS64.TRYWAIT P0, [UR7+0xd8], R3 ;  /* 0x0000d803ff0075a7 */ /* 0x0002a20008001107 */
[----:B------:R-:W-:-:S04]  /*1a40*/  @!UP0 UIADD3 UR6, UPT, UPT, -UR6, URZ, URZ ;  /* 0x000000ff06068290 */ /* 0x000fc8000fffe1ff */
[----:B------:R-:W-:Y:S02]  /*1a50*/  @!UP1 ULOP3.LUT UR6, URZ, UR46, URZ, 0x33, !UPT ;  /* 0x0000002eff069292 */ /* 0x000fe4000f8e33ff */
[----:B------:R-:W-:-:S04]  /*1a60*/  UIADD3 UR4, UPT, UPT, URZ, -UR5, URZ ;  /* 0x80000005ff047290 */ /* 0x000fc8000fffe0ff */
[----:B------:R-:W-:Y:S01]  /*1a70*/  IMAD.U32 R0, RZ, RZ, UR6 ;  /* 0x00000006ff007e24 */ /* 0x000fe2000f8e00ff */
[----:B------:R-:W-:-:S03]  /*1a80*/  UIMAD UR7, UR4, UR8, URZ ;  /* 0x00000008040772a4 */ /* 0x000fc6000f8e02ff */
[----:B------:R-:W-:Y:S01]  /*1a90*/  UMOV UR4, URZ ;  /* 0x000000ff00047c82 */ /* 0x000fe20008000000 */
[----:B------:R-:W-:Y:S01]  /*1aa0*/  IABS R0, R0 ;  /* 0x0000000000007213 */ /* 0x000fe20000000000 */
[----:B------:R-:W-:-:S03]  /*1ab0*/  UIMAD.WIDE.U32 UR4, UR5, UR7, UR4 ;  /* 0x00000007050472a5 */ /* 0x000fc6000f8e0004 */
[----:B------:R-:W-:-:S04]  /*1ac0*/  R2UR UR9, R0 ;  /* 0x00000000000972ca */ /* 0x000fc800000e0000 */
[----:B------:R-:W-:-:S09]  /*1ad0*/  UMOV UR4, UR5 ;  /* 0x0000000500047c82 */ /* 0x000fd20008000000 */
[----:B------:R-:W-:-:S07]  /*1ae0*/  UIMAD.WIDE.U32 UR4, UR4, UR9, URZ ;  /* 0x00000009040472a5 */ /* 0x000fce000f8e00ff */
[----:B------:R-:W-:Y:S02]  /*1af0*/  UMOV UR4, UR5 ;  /* 0x0000000500047c82 */ /* 0x000fe40008000000 */
[----:B------:R-:W-:-:S04]  /*1b00*/  UIADD3 UR5, UPT, UPT, -UR4, URZ, URZ ;  /* 0x000000ff04057290 */ /* 0x000fc8000fffe1ff */
[----:B------:R-:W-:-:S04]  /*1b10*/  UIMAD UR5, UR8, UR5, UR9 ;  /* 0x00000005080572a4 */ /* 0x000fc8000f8e0209 */
[----:B------:R-:W-:-:S11]  /*1b20*/  UISETP.GT.U32.AND UP0, UPT, UR8, UR5, UPT ;  /* 0x000000050800728c */ /* 0x000fd6000bf04070 */
[----:B------:R-:W-:Y:S02]  /*1b30*/  @!UP0 UIADD3 UR5, UPT, UPT, UR5, -UR8, URZ ;  /* 0x8000000805058290 */ /* 0x000fe4000fffe0ff */
[----:B------:R-:W-:Y:S02]  /*1b40*/  @!UP0 UIADD3 UR4, UPT, UPT, UR4, 0x1, URZ ;  /* 0x0000000104048890 */ /* 0x000fe4000fffe0ff */
[----:B------:R-:W-:Y:S02]  /*1b50*/  UISETP.GE.U32.AND UP1, UPT, UR5, UR8, UPT ;  /* 0x000000080500728c */ /* 0x000fe4000bf26070 */
[----:B------:R-:W-:-:S04]  /*1b60*/  ULOP3.LUT UR5, UR6, UR37, URZ, 0x3c, !UPT ;  /* 0x0000002506057292 */ /* 0x000fc8000f8e3cff */
[----:B------:R-:W-:-:S05]  /*1b70*/  UISETP.GE.AND UP0, UPT, UR5, URZ, UPT ;  /* 0x000000ff0500728c */ /* 0x000fca000bf06270 */
[----:B------:R-:W-:Y:S02]  /*1b80*/  @UP1 UIADD3 UR4, UPT, UPT, UR4, 0x1, URZ ;  /* 0x0000000104041890 */ /* 0x000fe4000fffe0ff */
[----:B------:R-:W-:-:S05]  /*1b90*/  UISETP.NE.AND UP1, UPT, UR37, URZ, UPT ;  /* 0x000000ff2500728c */ /* 0x000fca000bf25270 */
[----:B------:R-:W-:Y:S01]  /*1ba0*/  UMOV UR31, UR4 ;  /* 0x00000004001f7c82 */ /* 0x000fe20008000000 */
[----:B------:R-:W-:Y:S02]  /*1bb0*/  UIADD3 UR4, UPT, UPT, -UR6, URZ, URZ ;  /* 0x000000ff06047290 */ /* 0x000fe4000fffe1ff */
[----:B------:R-:W-:Y:S02]  /*1bc0*/  @!UP0 UIADD3 UR31, UPT, UPT, -UR31, URZ, URZ ;  /* 0x000000ff1f1f8290 */ /* 0x000fe4000fffe1ff */
[----:B------:R-:W-:Y:S02]  /*1bd0*/  UISETP.GE.U32.AND UP0, UPT, UR53, 0x7f, UPT ;  /* 0x0000007f3500788c */ /* 0x000fe4000bf06070 */
[----:B------:R-:W-:Y:S02]  /*1be0*/  @!UP1 ULOP3.LUT UR31, URZ, UR37, URZ, 0x33, !UPT ;  /* 0x00000025ff1f9292 */ /* 0x000fe4000f8e33ff */
[----:B------:R-:W-:Y:S02]  /*1bf0*/  UIMAD UR4, UR46, UR4, UR26 ;  /* 0x000000042e0472a4 */ /* 0x000fe4000f8e021a */
[----:B------:R-:W-:-:S02]  /*1c00*/  UIADD3 UR5, UPT, UPT, -UR31, URZ, URZ ;  /* 0x000000ff1f057290 */ /* 0x000fc4000fffe1ff */
[----:B------:R-:W-:Y:S02]  /*1c10*/  USHF.L.U32 UR10, UR4, 0x6, URZ ;  /* 0x00000006040a7899 */ /* 0x000fe400080006ff */
[----:B------:R-:W-:Y:S01]  /*1c20*/  UIMAD UR37, UR37, UR5, UR6 ;  /* 0x00000005252572a4 */ /* 0x000fe2000f8e0206 */
[----:B-12---:R-:W-:Y:S11]  /*1c30*/  BRA.U !UP0, `(.L_x_18) ;  /* 0x0000000508107547 */ /* 0x006ff6000b800000 */
[----:B------:R-:W1:Y:S01]  /*1c40*/  LDCU.64 UR8, c[0x0][0x5b0] ;  /* 0x0000b600ff0877ac */ /* 0x000e620008000a00 */
[----:B------:R-:W1:Y:S01]  /*1c50*/  LDCU.64 UR26, c[0x0][0x5d8] ;  /* 0x0000bb00ff1a77ac */ /* 0x000e620008000a00 */
[----:B------:R-:W2:Y:S01]  /*1c60*/  LDCU UR19, c[0x0][0x598] ;  /* 0x0000b300ff1377ac */ /* 0x000ea20008000800 */
[----:B------:R-:W3:Y:S01]  /*1c70*/  LDCU UR18, c[0x0][0x58c] ;  /* 0x0000b180ff1277ac */ /* 0x000ee20008000800 */
[----:B------:R-:W4:Y:S01]  /*1c80*/  LDCU UR21, c[0x0][0x59c] ;  /* 0x0000b380ff1577ac */ /* 0x000f220008000800 */
[----:B------:R-:W2:Y:S01]  /*1c90*/  LDCU UR20, c[0x0][0x5a0] ;  /* 0x0000b400ff1477ac */ /* 0x000ea20008000800 */
[----:B------:R-:W2:Y:S01]  /*1ca0*/  LDCU.64 UR16, c[0x0][0x590] ;  /* 0x0000b200ff1077ac */ /* 0x000ea20008000a00 */
[----:B------:R-:W2:Y:S01]  /*1cb0*/  LDCU.64 UR6, c[0x0][0x5b8] ;  /* 0x0000b700ff0677ac */ /* 0x000ea20008000a00 */
[----:B------:R-:W2:Y:S01]  /*1cc0*/  LDCU.64 UR4, c[0x0][0x5d0] ;  /* 0x0000ba00ff0477ac */ /* 0x000ea20008000a00 */
[----:B-1----:R-:W-:Y:S02]  /*1cd0*/  UIMAD UR30, UR37, UR8, UR26 ;  /* 0x00000008251e72a4 */ /* 0x002fe4000f8e021a */
[----:B------:R-:W-:Y:S01]  /*1ce0*/  UIMAD UR27, UR31, UR9, UR27 ;  /* 0x000000091f1b72a4 */ /* 0x000fe2000f8e021b */
[----:B------:R-:W-:Y:S01]  /*1cf0*/  UMOV UR14, URZ ;  /* 0x000000ff000e7c82 */ /* 0x000fe20008000000 */
[----:B---34-:R-:W-:-:S10]  /*1d00*/  UMOV UR11, UR29 ;  /* 0x0000001d000b7c82 */ /* 0x018fd40008000000 */
.L_x_23:
[----:B------:R-:W-:Y:S01]  /*1d10*/  @!P2 MOV R3, 0x2000 ;  /* 0x000020000003a802 */ /* 0x000fe20000000f00 */
[----:B------:R-:W-:Y:S01]  /*1d20*/  ULEA UR33, UR11, UR36, 0x3 ;  /* 0x000000240b217291 */ /* 0x000fe2000f8e18ff */
[----:B---3--:R-:W-:Y:S11]  /*1d30*/  @P0 BRA `(.L_x_19) ;  /* 0x0000000000100947 */ /* 0x008ff60003800000 */
[----:B------:R-:W-:Y:S04]  /*1d40*/  MOV R0, UR28 ;  /* 0x0000001c00007c02 */ /* 0x000fe80008000f00 */
[----:B------:R-:W-:Y:S04]  /*1d50*/  SHF.L.U32 R5, R0, 0x1f, RZ ;  /* 0x0000001f00057819 */ /* 0x000fe800000006ff */
[----:B------:R-:W1:Y:S02]  /*1d60*/  SYNCS.PHASECHK.TRANS64.TRYWAIT P0, [UR33+0xd8], R5 ;  /* 0x0000d805ff0075a7 */ /* 0x000e640008001121 */
[----:B-1----:R-:W-:Y:S05]  /*1d70*/  @!P0 BRA `(.L_x_20) ;  /* 0x0000006000788947 */ /* 0x002fea0003800000 */
.L_x_19:
[----:B------:R3:W-:Y:S01]  /*1d80*/  @!P2 SYNCS.ARRIVE.TRANS64 RZ, [UR33], R3 ;  /* 0x00000003ffffa9a7 */ /* 0x0007e20008000021 */
[----:B------:R-:W-:Y:S04]  /*1d90*/  BSSY.RECONVERGENT B0, `(.L_x_21) ;  /* 0x0000003000007945 */ /* 0x000fe80003800200 */
[----:B------:R-:W-:Y:S05]  /*1da0*/  @P3 BRA `(.L_x_22) ;  /* 0x0000000000043947 */ /* 0x000fea0003800000 */
[----:B--2---:R-:W-:Y:S05]  /*1db0*/  BPT.TRAP 0x1 ;  /* 0x000000040000795c */ /* 0x004fea0000300000 */
.L_x_22:
[----:B--2---:R-:W-:Y:S05]  /*1dc0*/  BSYNC.RECONVERGENT B0 ;  /* 0x0000000000007941 */ /* 0x004fea0003800200 */
.L_x_21:
[----:B------:R-:W-:Y:S02]  /*1dd0*/  UIADD3 UR8, UPT, UPT, UR11, 0x1, URZ ;  /* 0x000000010b087890 */ /* 0x000fe4000fffe0ff */
[----:B------:R-:W-:Y:S02]  /*1de0*/  USHF.L.U32 UR35, UR14, 0x6, URZ ;  /* 0x000000060e237899 */ /* 0x000fe400080006ff */
[----:B------:R-:W-:Y:S02]  /*1df0*/  UISETP.NE.AND UP0, UPT, UR8, 0x1b, UPT ;  /* 0x0000001b0800788c */ /* 0x000fe4000bf05270 */
[----:B------:R-:W-:Y:S02]  /*1e00*/  UISETP.NE.AND UP2, UPT, UR19, 0x1, UPT ;  /* 0x000000011300788c */ /* 0x000fe4000bf45270 */
[----:B------:R-:W-:Y:S02]  /*1e10*/  USEL UR9, URZ, 0x1, UP0 ;  /* 0x00000001ff097887 */ /* 0x000fe40008000000 */
[----:B------:R-:W-:Y:S02]  /*1e20*/  USEL UR29, UR8, URZ, UP0 ;  /* 0x000000ff081d7287 */ /* 0x000fe40008000000 */
[----:B------:R-:W-:Y:S02]  /*1e30*/  ULOP3.LUT UR28, UR28, UR9, URZ, 0x3c, !UPT ;  /* 0x000000091c1c7292 */ /* 0x000fe4000f8e3cff */
[----:B------:R-:W-:Y:S02]  /*1e40*/  ULEA UR8, UR29, UR36, 0x3 ;  /* 0x000000241d087291 */ /* 0x000fe4000f8e18ff */
[----:B------:R-:W-:Y:S02]  /*1e50*/  UISETP.NE.AND UP0, UPT, UR18, 0x1, UPT ;  /* 0x000000011200788c */ /* 0x000fe4000bf05270 */
[----:B------:R-:W-:Y:S01]  /*1e60*/  UIADD3 UR24, UP1, UPT, UR40, 0x80, URZ ;  /* 0x0000008028187890 */ /* 0x000fe2000ff3e0ff */
[----:B-1----:R-:W-:Y:S01]  /*1e70*/  MOV R0, UR28 ;  /* 0x0000001c00007c02 */ /* 0x002fe20008000f00 */
[----:B------:R-:W-:Y:S02]  /*1e80*/  ULEA UR15, UR11, UR36, 0xc ;  /* 0x000000240b0f7291 */ /* 0x000fe4000f8e60ff */
[----:B------:R-:W-:Y:S01]  /*1e90*/  UIADD3.X UR25, UPT, UPT, URZ, UR41, URZ, UP1, !UPT ;  /* 0x00000029ff197290 */ /* 0x000fe20008ffe4ff */
[----:B---3--:R-:W-:Y:S01]  /*1ea0*/  SHF.L.U32 R3, R0, 0x1f, RZ ;  /* 0x0000001f00037819 */ /* 0x008fe200000006ff */
[----:B------:R-:W-:Y:S02]  /*1eb0*/  UIADD3 UR32, UPT, UPT, UR15, 0x2600, URZ ;  /* 0x000026000f207890 */ /* 0x000fe4000fffe0ff */
[----:B------:R-:W-:Y:S01]  /*1ec0*/  UPRMT UR26, UR30, 0x40, UR27 ;  /* 0x000000401e1a7896 */ /* 0x000fe2000800001b */
[----:B------:R1:W3:Y:S01]  /*1ed0*/  SYNCS.PHASECHK.TRANS64.TRYWAIT P0, [UR8+0xd8], R3 ;  /* 0x0000d803ff0075a7 */ /* 0x0002e20008001108 */
[----:B------:R-:W-:Y:S02]  /*1ee0*/  UIMAD.WIDE.U32 UR8, UR35, UR16, URZ ;  /* 0x00000010230872a5 */ /* 0x000fe4000f8e00ff */
[----:B------:R-:W-:Y:S02]  /*1ef0*/  UIADD3 UR14, UPT, UPT, UR14, 0x1, URZ ;  /* 0x000000010e0e7890 */ /* 0x000fe4000fffe0ff */
[----:B------:R-:W-:Y:S01]  /*1f00*/  USHF.R.U32.HI UR9, URZ, UR17, UR9 ;  /* 0x00000011ff097299 */ /* 0x000fe20008011609 */
[----:B------:R-:W-:Y:S01]  /*1f10*/  UMOV UR42, 0x0 ;  /* 0x00000000002a7882 */ /* 0x000fe20000000000 */
[----:B------:R-:W-:Y:S02]  /*1f20*/  UMOV UR43, 0x10000000 ;  /* 0x10000000002b7882 */ /* 0x000fe40000000000 */
[----:B------:R-:W-:Y:S01]  /*1f30*/  USEL UR9, UR35, UR9, !UP0 ;  /* 0x0000000923097287 */ /* 0x000fe2000c000000 */
[----:B------:R-:W-:Y:S01]  /*1f40*/  UTMALDG.2D [UR32], [UR24], desc[UR42] ;  /* 0x00002a20180075b4 */ /* 0x000fe20008009000 */
[----:B------:R-:W-:Y:S02]  /*1f50*/  UIADD3 UR22, UP0, UPT, UR40, 0x180, URZ ;  /* 0x0000018028167890 */ /* 0x000fe4000ff1e0ff */
[----:B------:R-:W-:Y:S02]  /*1f60*/  UIMAD.WIDE.U32 UR12, UR9, UR21, URZ ;  /* 0x00000015090c72a5 */ /* 0x000fe4000f8e00ff */
[----:B------:R-:W-:Y:S02]  /*1f70*/  UIADD3 UR11, UPT, UPT, -UR9, URZ, URZ ;  /* 0x000000ff090b7290 */ /* 0x000fe4000fffe1ff */
[----:B------:R-:W-:Y:S02]  /*1f80*/  USHF.R.U32.HI UR13, URZ, UR20, UR13 ;  /* 0x00000014ff0d7299 */ /* 0x000fe4000801160d */
[----:B------:R-:W-:Y:S02]  /*1f90*/  UIMAD UR11, UR18, UR11, UR35 ;  /* 0x0000000b120b72a4 */ /* 0x000fe4000f8e0223 */
[----:B------:R-:W-:Y:S02]  /*1fa0*/  USEL UR13, UR9, UR13, !UP2 ;  /* 0x0000000d090d7287 */ /* 0x000fe4000d000000 */
[----:B------:R-:W-:Y:S02]  /*1fb0*/  UIMAD UR11, UR11, UR6, UR4 ;  /* 0x000000060b0b72a4 */ /* 0x000fe4000f8e0204 */
[----:B------:R-:W-:Y:S02]  /*1fc0*/  UIADD3 UR8, UPT, UPT, -UR13, URZ, URZ ;  /* 0x000000ff0d087290 */ /* 0x000fe4000fffe1ff */
[----:B------:R-:W-:Y:S02]  /*1fd0*/  UIADD3.X UR23, UPT, UPT, URZ, UR41, URZ, UP0, !UPT ;  /* 0x00000029ff177290 */ /* 0x000fe400087fe4ff */
[----:B------:R-:W-:Y:S02]  /*1fe0*/  UIMAD UR9, UR19, UR8, UR9 ;  /* 0x00000008130972a4 */ /* 0x000fe4000f8e0209 */
[----:B------:R-:W-:Y:S02]  /*1ff0*/  UIADD3 UR8, UPT, UPT, UR15, 0x1d600, URZ ;  /* 0x0001d6000f087890 */ /* 0x000fe4000fffe0ff */
[----:B------:R-:W-:Y:S02]  /*2000*/  UIMAD UR12, UR9, UR7, UR5 ;  /* 0x00000007090c72a4 */ /* 0x000fe4000f8e0205 */
[----:B------:R-:W-:Y:S01]  /*2010*/  UPRMT UR15, UR26, 0x5410, URZ ;  /* 0x000054101a0f7896 */ /* 0x000fe200080000ff */
[----:B------:R-:W-:Y:S01]  /*2020*/  UMOV UR9, UR33 ;  /* 0x0000002100097c82 */ /* 0x000fe20008000000 */
[----:B------:R-:W-:Y:S07]  /*2030*/  UISETP.NE.AND UP0, UPT, UR14, UR38, UPT ;  /* 0x000000260e00728c */ /* 0x000fee000bf05270 */
[----:B------:R2:W-:Y:S02]  /*2040*/  UTMALDG.4D.IM2COL [UR8], [UR22], UR15 ;  /* 0x00000008160073b4 */ /* 0x0005e4000805800f */
[----:B--2---:R-:W-:Y:S01]  /*2050*/  UMOV UR15, UR38 ;  /* 0x00000026000f7c82 */ /* 0x004fe20008000000 */
[----:B------:R-:W-:Y:S01]  /*2060*/  UMOV UR11, UR29 ;  /* 0x0000001d000b7c82 */ /* 0x000fe20008000000 */
[----:B-1----:R-:W-:Y:S05]  /*2070*/  BRA.U UP0, `(.L_x_23) ;  /* 0xfffffffd00247547 */ /* 0x002fea000b83ffff */
.L_x_18:
[----:B------:R-:W-:Y:S01]  /*2080*/  ULEA UR4, UR29, UR36, 0x3 ;  /* 0x000000241d047291 */ /* 0x000fe2000f8e18ff */
[----:B------:R-:W-:Y:S01]  /*2090*/  MOV R0, UR28 ;  /* 0x0000001c00007c02 */ /* 0x000fe20008000f00 */
[----:B------:R-:W-:Y:S01]  /*20a0*/  @!P1 SYNCS.ARRIVE.TRANS64.A1T0 RZ, [UR36+0x1c8], RZ ;  /* 0x0001c8ffffff99a7 */ /* 0x000fe20008100024 */
[----:B------:R-:W-:Y:S02]  /*20b0*/  UISETP.GT.AND UP0, UPT, UR51, UR50, UPT ;  /* 0x000000323300728c */ /* 0x000fe4000bf04270 */
[----:B------:R-:W-:-:S04]  /*20c0*/  SHF.L.U32 R0, R0, 0x1f, RZ ;  /* 0x0000001f00007819 */ /* 0x000fc800000006ff */
[----:B---3--:R1:W2:Y:S03]  /*20d0*/  SYNCS.PHASECHK.TRANS64.TRYWAIT P0, [UR4+0xd8], R0 ;  /* 0x0000d800ff0075a7 */ /* 0x0082a60008001104 */
[----:B------:R-:W-:Y:S05]  /*20e0*/  BRA.U !UP0, `(.L_x_24) ;  /* 0x0000000508107547 */ /* 0x000fea000b800000 */
[----:B------:R-:W3:Y:S01]  /*20f0*/  LDCU.64 UR8, c[0x0][0x5b0] ;  /* 0x0000b600ff0877ac */ /* 0x000ee20008000a00 */
[----:B------:R-:W3:Y:S01]  /*2100*/  LDCU.64 UR32, c[0x0][0x5d8] ;  /* 0x0000bb00ff2077ac */ /* 0x000ee20008000a00 */
[----:B------:R-:W4:Y:S01]  /*2110*/  LDCU UR18, c[0x0][0x598] ;  /* 0x0000b300ff1277ac */ /* 0x000f220008000800 */
[----:B------:R-:W1:Y:S01]  /*2120*/  LDCU UR14, c[0x0][0x58c] ;  /* 0x0000b180ff0e77ac */ /* 0x000e620008000800 */
[----:B------:R-:W1:Y:S01]  /*2130*/  LDCU UR20, c[0x0][0x59c] ;  /* 0x0000b380ff1477ac */ /* 0x000e620008000800 */
[----:B------:R-:W1:Y:S01]  /*2140*/  LDCU UR19, c[0x0][0x5a0] ;  /* 0x0000b400ff1377ac */ /* 0x000e620008000800 */
[----:B---3--:R-:W-:Y:S01]  /*2150*/  UIMAD UR35, UR37, UR8, UR32 ;  /* 0x00000008252372a4 */ /* 0x008fe2000f8e0220 */
[----:B------:R-:W3:Y:S01]  /*2160*/  LDCU.64 UR16, c[0x0][0x590] ;  /* 0x0000b200ff1077ac */ /* 0x000ee20008000a00 */
[----:B------:R-:W1:Y:S01]  /*2170*/  LDCU.64 UR6, c[0x0][0x5b8] ;  /* 0x0000b700ff0677ac */ /* 0x000e620008000a00 */
[----:B------:R-:W1:Y:S01]  /*2180*/  LDCU.64 UR4, c[0x0][0x5d0] ;  /* 0x0000ba00ff0477ac */ /* 0x000e620008000a00 */
[----:B------:R-:W-:-:S02]  /*2190*/  UIMAD UR33, UR31, UR9, UR33 ;  /* 0x000000091f2172a4 */ /* 0x000fc4000f8e0221 */
[----:B------:R-:W-:Y:S01]  /*21a0*/  UIADD3 UR37, UPT, UPT, UR52, UR15, URZ ;  /* 0x0000000f34257290 */ /* 0x000fe2000fffe0ff */
[----:B----4-:R-:W-:-:S11]  /*21b0*/  UMOV UR11, UR29 ;  /* 0x0000001d000b7c82 */ /* 0x010fd60008000000 */
.L_x_29:
[----:B------:R-:W-:Y:S01]  /*21c0*/  @!P2 MOV R3, 0x2000 ;  /* 0x000020000003a802 */ /* 0x000fe20000000f00 */
[----:B------:R-:W-:Y:S01]  /*21d0*/  ULEA UR25, UR11, UR36, 0x3 ;  /* 0x000000240b197291 */ /* 0x000fe2000f8e18ff */
[----:B-12---:R-:W-:Y:S11]  /*21e0*/  @P0 BRA `(.L_x_25) ;  /* 0x0000000000100947 */ /* 0x006ff60003800000 */
[----:B-1----:R-:W-:Y:S04]  /*21f0*/  MOV R0, UR28 ;  /* 0x0000001c00007c02 */ /* 0x002fe80008000f00 */
[----:B------:R-:W-:Y:S04]  /*2200*/  SHF.L.U32 R5, R0, 0x1f, RZ ;  /* 0x0000001f00057819 */ /* 0x000fe800000006ff */
[----:B------:R-:W1:Y:S02]  /*2210*/  SYNCS.PHASECHK.TRANS64.TRYWAIT P0, [UR25+0xd8], R5 ;  /* 0x0000d805ff0075a7 */ /* 0x000e640008001119 */
[----:B-1----:R-:W-:Y:S05]  /*2220*/  @!P0 BRA `(.L_x_26) ;  /* 0x0000005c00648947 */ /* 0x002fea0003800000 */
.L_x_25:
[----:B------:R2:W-:Y:S01]  /*2230*/  @!P2 SYNCS.ARRIVE.TRANS64 RZ, [UR25], R3 ;  /* 0x00000003ffffa9a7 */ /* 0x0005e20008000019 */
[----:B------:R-:W-:Y:S04]  /*2240*/  BSSY.RECONVERGENT B0, `(.L_x_27) ;  /* 0x0000003000007945 */ /* 0x000fe80003800200 */
[----:B------:R-:W-:Y:S05]  /*2250*/  @P3 BRA `(.L_x_28) ;  /* 0x0000000000043947 */ /* 0x000fea0003800000 */
[----:B-1-3--:R-:W-:Y:S05]  /*2260*/  BPT.TRAP 0x1 ;  /* 0x000000040000795c */ /* 0x00afea0000300000 */
.L_x_28:
[----:B-1-3--:R-:W-:Y:S05]  /*2270*/  BSYNC.RECONVERGENT B0 ;  /* 0x0000000000007941 */ /* 0x00afea0003800200 */
.L_x_27:
        /* <DEDUP_REMOVED lines=10> */
[----:B------:R-:W-:Y:S01]  /*2320*/  MOV R0, UR28 ;  /* 0x0000001c00007c02 */ /* 0x000fe20008000f00 */
[----:B------:R-:W-:Y:S02]  /*2330*/  ULEA UR21, UR11, UR36, 0xc ;  /* 0x000000240b157291 */ /* 0x000fe4000f8e60ff */
[----:B------:R-:W-:Y:S01]  /*2340*/  UIADD3.X UR23, UPT, UPT, URZ, UR41, URZ, UP1, !UPT ;  /* 0x00000029ff177290 */ /* 0x000fe20008ffe4ff */
[----:B--2---:R-:W-:Y:S01]  /*2350*/  SHF.L.U32 R3, R0, 0x1f, RZ ;  /* 0x0000001f00037819 */ /* 0x004fe200000006ff */
[----:B------:R-:W-:Y:S02]  /*2360*/  UIADD3 UR24, UPT, UPT, UR21, 0x2600, URZ ;  /* 0x0000260015187890 */ /* 0x000fe4000fffe0ff */
[----:B------:R-:W-:Y:S01]  /*2370*/  UPRMT UR32, UR35, 0x40, UR33 ;  /* 0x0000004023207896 */ /* 0x000fe20008000021 */
[----:B------:R4:W1:Y:S01]  /*2380*/  SYNCS.PHASECHK.TRANS64.TRYWAIT P0, [UR8+0xd8], R3 ;  /* 0x0000d803ff0075a7 */ /* 0x0008620008001108 */
[----:B------:R-:W-:Y:S02]  /*2390*/  UIMAD.WIDE.U32 UR8, UR27, UR16, URZ ;  /* 0x000000101b0872a5 */ /* 0x000fe4000f8e00ff */
[----:B------:R-:W-:Y:S02]  /*23a0*/  UIADD3 UR15, UPT, UPT, UR15, 0x1, URZ ;  /* 0x000000010f0f7890 */ /* 0x000fe4000fffe0ff */
[----:B------:R-:W-:Y:S01]  /*23b0*/  USHF.R.U32.HI UR9, URZ, UR17, UR9 ;  /* 0x00000011ff097299 */ /* 0x000fe20008011609 */
[----:B------:R-:W-:Y:S01]  /*23c0*/  UMOV UR42, 0x0 ;  /* 0x00000000002a7882 */ /* 0x000fe20000000000 */
[----:B------:R-:W-:Y:S02]  /*23d0*/  UMOV UR43, 0x10000000 ;  /* 0x10000000002b7882 */ /* 0x000fe40000000000 */
[----:B------:R-:W-:Y:S02]  /*23e0*/  USEL UR9, UR27, UR9, !UP0 ;  /* 0x000000091b097287 */ /* 0x000fe4000c000000 */
[----:B------:R-:W-:Y:S02]  /*23f0*/  UIADD3 UR30, UP0, UPT, UR40, 0x180, URZ ;  /* 0x00000180281e7890 */ /* 0x000fe4000ff1e0ff */
[----:B------:R-:W-:Y:S02]  /*2400*/  UIMAD.WIDE.U32 UR12, UR9, UR20, URZ ;  /* 0x00000014090c72a5 */ /* 0x000fe4000f8e00ff */
[----:B------:R-:W-:Y:S02]  /*2410*/  UIADD3 UR11, UPT, UPT, -UR9, URZ, URZ ;  /* 0x000000ff090b7290 */ /* 0x000fe4000fffe1ff */
[----:B------:R-:W-:Y:S02]  /*2420*/  USHF.R.U32.HI UR13, URZ, UR19, UR13 ;  /* 0x00000013ff0d7299 */ /* 0x000fe4000801160d */
[----:B------:R-:W-:Y:S02]  /*2430*/  UIMAD UR11, UR14, UR11, UR27 ;  /* 0x0000000b0e0b72a4 */ /* 0x000fe4000f8e021b */
[----:B------:R-:W-:Y:S02]  /*2440*/  USEL UR13, UR9, UR13, !UP2 ;  /* 0x0000000d090d7287 */ /* 0x000fe4000d000000 */
[----:B------:R-:W-:Y:S02]  /*2450*/  UIMAD UR11, UR11, UR6, UR4 ;  /* 0x000000060b0b72a4 */ /* 0x000fe4000f8e0204 */
[----:B------:R-:W-:Y:S01]  /*2460*/  UIADD3 UR8, UPT, UPT, -UR13, URZ, URZ ;  /* 0x000000ff0d087290 */ /* 0x000fe2000fffe1ff */
[----:B------:R-:W-:Y:S01]  /*2470*/  UMOV UR26, UR34 ;  /* 0x00000022001a7c82 */ /* 0x000fe20008000000 */
[----:B------:R-:W-:Y:S01]  /*2480*/  UIADD3.X UR31, UPT, UPT, URZ, UR41, URZ, UP0, !UPT ;  /* 0x00000029ff1f7290 */ /* 0x000fe200087fe4ff */
[----:B------:R-:W-:Y:S01]  /*2490*/  UTMALDG.2D [UR24], [UR22], desc[UR42] ;  /* 0x00002a18160075b4 */ /* 0x000fe20008009000 */
        /* <DEDUP_REMOVED lines=8> */
[----:B----4-:R-:W-:Y:S05]  /*2520*/  BRA.U UP0, `(.L_x_29) ;  /* 0xfffffffd00247547 */ /* 0x010fea000b83ffff */
.L_x_24:
[----:B------:R-:W-:Y:S01]  /*2530*/  SHF.L.U32 R3, R2, 0x1f, RZ ;  /* 0x0000001f02037819 */ /* 0x000fe200000006ff */
[----:B------:R-:W-:-:S03]  /*2540*/  NOP ;  /* 0x0000000000007918 */ /* 0x000fc60000000000 */
[----:B-12---:R-:W1:Y:S02]  /*2550*/  SYNCS.PHASECHK.TRANS64.TRYWAIT P0, [UR36+0x1d0], R3 ;  /* 0x0001d003ff0075a7 */ /* 0x006e640008001124 */
[----:B-1----:R-:W-:Y:S05]  /*2560*/  @!P0 BRA `(.L_x_30) ;  /* 0x0000005800ac8947 */ /* 0x002fea0003800000 */
.L_x_116:
[----:B------:R-:W2:Y:S01]  /*2570*/  LDS.128 R4, [UR36+0x210] ;  /* 0x00021024ff047984 */ /* 0x000ea20008000c00 */
[----:B------:R-:W-:Y:S02]  /*2580*/  UIADD3 UR4, UPT, UPT, UR36, 0x1d8, URZ ;  /* 0x000001d824047890 */ /* 0x000fe4000fffe0ff */
[----:B------:R-:W-:Y:S01]  /*2590*/  UISETP.GE.AND UP0, UPT, UR39, 0x1, UPT ;  /* 0x000000012700788c */ /* 0x000fe2000bf06270 */
[----:B------:R-:W-:Y:S01]  /*25a0*/  @!PT LDS RZ, [RZ] ;  /* 0x00000000fffff984 */ /* 0x000fe20000000800 */
[----:B------:R-:W-:Y:S01]  /*25b0*/  @!PT LDS RZ, [RZ] ;  /* 0x00000000fffff984 */ /* 0x000fe20000000800 */
[----:B------:R-:W-:Y:S01]  /*25c0*/  @!PT LDS RZ, [RZ] ;  /* 0x00000000fffff984 */ /* 0x000fe20000000800 */
[----:B------:R-:W-:Y:S01]  /*25d0*/  @!PT LDS RZ, [RZ] ;  /* 0x00000000fffff984 */ /* 0x000fe20000000800 */
[----:B------:R3:W-:Y:S06]  /*25e0*/  MEMBAR.ALL.CTA ;  /* 0x0000000000007992 */ /* 0x0007ec0000008000 */
[----:B---3--:R-:W3:Y:S01]  /*25f0*/  FENCE.VIEW.ASYNC.S ;  /* 0x00000000000073c6 */ /* 0x008ee20000000000 */
[----:B------:R-:W-:-:S09]  /*2600*/  UPRMT UR4, URZ, 0x654, UR4 ;  /* 0x00000654ff047896 */ /* 0x000fd20008000004 */
[----:B---3--:R-:W-:Y:S01]  /*2610*/  SYNCS.ARRIVE.TRANS64.RED.A1T0 RZ, [UR4], RZ ;  /* 0x000000ffffff79a7 */ /* 0x008fe20008100404 */
[----:B--2---:R-:W-:-:S13]  /*2620*/  LOP3.LUT P0, RZ, R6, 0x1, RZ, 0xc0, !PT ;  /* 0x0000000106ff7812 */ /* 0x004fda000780c0ff */
[----:B------:R-:W-:Y:S01]  /*2630*/  VOTEU.ANY UP1, P0 ;  /* 0x0000000000ff7886 */ /* 0x000fe20000020100 */
[----:B------:R-:W-:-:S13]  /*2640*/  PLOP3.LUT P0, PT, PT, PT, UP1, 0x80, 0x8 ;  /* 0x000000000008781c */ /* 0x000fda0003f0f018 */
[----:B-1----:R-:W-:Y:S02]  /*2650*/  @P0 MOV R0, R4 ;  /* 0x0000000400000202 */ /* 0x002fe40000000f00 */
[----:B------:R-:W-:Y:S02]  /*2660*/  @P0 LOP3.LUT R4, R5, 0xffff, RZ, 0xc0, !PT ;  /* 0x0000ffff05040812 */ /* 0x000fe400078ec0ff */
[----:B------:R-:W-:Y:S02]  /*2670*/  @P0 R2UR UR6, R0 ;  /* 0x00000000000602ca */ /* 0x000fe400000e0000 */
[----:B------:R-:W-:-:S11]  /*2680*/  @P0 R2UR UR5, R4 ;  /* 0x00000000040502ca */ /* 0x000fd600000e0000 */
[----:B------:R-:W-:Y:S02]  /*2690*/  @UP1 UMOV UR45, UR6 ;  /* 0x00000006002d1c82 */ /* 0x000fe40008000000 */
[----:B------:R-:W-:Y:S01]  /*26a0*/  @UP1 UMOV UR44, UR5 ;  /* 0x00000005002c1c82 */ /* 0x000fe20008000000 */
[----:B------:R-:W-:Y:S05]  /*26b0*/  BRA.U !UP0, `(.L_x_31) ;  /* 0x0000000108d47547 */ /* 0x000fea000b800000 */
[----:B------:R-:W1:Y:S01]  /*26c0*/  LDCU.128 UR16, c[0x0][0xb10] ;  /* 0x00016200ff1077ac */ /* 0x000e620008000c00 */
[----:B------:R-:W2:Y:S01]  /*26d0*/  LDCU UR21, c[0x0][0xb20] ;  /* 0x00016400ff1577ac */ /* 0x000ea20008000800 */
[----:B------:R-:W3:Y:S01]  /*26e0*/  LDCU UR20, c[0x0][0xb0c] ;  /* 0x00016180ff1477ac */ /* 0x000ee20008000800 */
[----:B------:R-:W4:Y:S01]  /*26f0*/  LDCU.64 UR14, c[0x0][0xb28] ;  /* 0x00016500ff0e77ac */ /* 0x000f220008000a00 */
[----:B------:R-:W-:Y:S02]  /*2700*/  UISETP.NE.AND UP3, UPT, UR39, 0x1, UPT ;  /* 0x000000012700788c */ /* 0x000fe4000bf65270 */
[----:B-1----:R-:W-:Y:S02]  /*2710*/  UIMAD.WIDE.U32 UR4, UR48, UR19, URZ ;  /* 0x00000013300472a5 */ /* 0x002fe4000f8e00ff */
[----:B------:R-:W-:Y:S02]  /*2720*/  UIMAD.WIDE.U32 UR6, UR49, UR16, URZ ;  /* 0x00000010310672a5 */ /* 0x000fe4000f8e00ff */
[----:B------:R-:W-:-:S02]  /*2730*/  UISETP.NE.AND UP0, UPT, UR18, 0x1, UPT ;  /* 0x000000011200788c */ /* 0x000fc4000bf05270 */
[----:B------:R-:W-:Y:S01]  /*2740*/  UIMAD.WIDE.U32 UR10, UR44, UR19, URZ ;  /* 0x000000132c0a72a5 */ /* 0x000fe2000f8e00ff */
[----:B------:R-:W-:Y:S01]  /*2750*/  UMOV UR4, UR5 ;  /* 0x0000000500047c82 */ /* 0x000fe20008000000 */
[----:B---3--:R-:W-:Y:S02]  /*2760*/  UISETP.NE.AND UP2, UPT, UR20, 0x1, UPT ;  /* 0x000000011400788c */ /* 0x008fe4000bf45270 */
[----:B--2---:R-:W-:Y:S02]  /*2770*/  USHF.R.U32.HI UR5, URZ, UR21, UR4 ;  /* 0x00000015ff057299 */ /* 0x004fe40008011604 */
[----:B------:R-:W-:Y:S01]  /*2780*/  UIMAD.WIDE.U32 UR12, UR45, UR16, URZ ;  /* 0x000000102d0c72a5 */ /* 0x000fe2000f8e00ff */
[----:B------:R-:W-:Y:S01]  /*2790*/  UMOV UR4, UR7 ;  /* 0x0000000700047c82 */ /* 0x000fe20008000000 */
[----:B------:R-:W-:Y:S02]  /*27a0*/  USEL UR5, UR48, UR5, !UP0 ;  /* 0x0000000530057287 */ /* 0x000fe4000c000000 */
[----:B------:R-:W-:-:S02]  /*27b0*/  USHF.R.U32.HI UR4, URZ, UR17, UR4 ;  /* 0x00000011ff047299 */ /* 0x000fc40008011604 */
[----:B----4-:R-:W-:Y:S02]  /*27c0*/  UIMAD.WIDE.U32 UR8, UR5, UR14, URZ ;  /* 0x0000000e050872a5 */ /* 0x010fe4000f8e00ff */
[----:B------:R-:W-:Y:S01]  /*27d0*/  USEL UR6, UR49, UR4, !UP2 ;  /* 0x0000000431067287 */ /* 0x000fe2000d000000 */
[----:B------:R-:W-:Y:S02]  /*27e0*/  UMOV UR12, UR13 ;  /* 0x0000000d000c7c82 */ /* 0x000fe40008000000 */
[----:B------:R-:W-:Y:S01]  /*27f0*/  UMOV UR4, UR11 ;  /* 0x0000000b00047c82 */ /* 0x000fe20008000000 */
[----:B------:R-:W-:Y:S01]  /*2800*/  UIMAD.WIDE.U32 UR10, UR6, UR14, URZ ;  /* 0x0000000e060a72a5 */ /* 0x000fe2000f8e00ff */
[----:B------:R-:W-:Y:S01]  /*2810*/  UMOV UR8, UR9 ;  /* 0x0000000900087c82 */ /* 0x000fe20008000000 */
[----:B------:R-:W-:Y:S02]  /*2820*/  USHF.R.U32.HI UR4, URZ, UR21, UR4 ;  /* 0x00000015ff047299 */ /* 0x000fe40008011604 */
[----:B------:R-:W-:-:S03]  /*2830*/  @UP3 USHF.R.U32.HI UR5, URZ, UR15, UR8 ;  /* 0x0000000fff053299 */ /* 0x000fc60008011608 */
[----:B------:R-:W-:Y:S01]  /*2840*/  UMOV UR10, UR11 ;  /* 0x0000000b000a7c82 */ /* 0x000fe20008000000 */
[----:B------:R-:W-:Y:S02]  /*2850*/  USHF.R.U32.HI UR17, URZ, UR17, UR12 ;  /* 0x00000011ff117299 */ /* 0x000fe4000801160c */
[----:B------:R-:W-:Y:S02]  /*2860*/  USEL UR4, UR44, UR4, !UP0 ;  /* 0x000000042c047287 */ /* 0x000fe4000c000000 */
[----:B------:R-:W-:Y:S02]  /*2870*/  @UP3 USHF.R.U32.HI UR6, URZ, UR15, UR10 ;  /* 0x0000000fff063299 */ /* 0x000fe4000801160a */
[----:B------:R-:W-:Y:S02]  /*2880*/  UIMAD UR7, UR39, UR5, URZ ;  /* 0x00000005270772a4 */ /* 0x000fe4000f8e02ff */
[----:B------:R-:W-:Y:S02]  /*2890*/  USEL UR5, UR45, UR17, !UP2 ;  /* 0x000000112d057287 */ /* 0x000fe4000d000000 */
[----:B------:R-:W-:-:S02]  /*28a0*/  UIMAD UR10, UR39, UR6, URZ ;  /* 0x00000006270a72a4 */ /* 0x000fc4000f8e02ff */
[----:B------:R-:W-:Y:S02]  /*28b0*/  UISETP.GE.AND UP0, UPT, UR4, UR7, UPT ;  /* 0x000000070400728c */ /* 0x000fe4000bf06270 */
[----:B------:R-:W-:Y:S02]  /*28c0*/  UIMAD.WIDE.U32 UR8, UR4, UR14, URZ ;  /* 0x0000000e040872a5 */ /* 0x000fe4000f8e00ff */
[----:B------:R-:W-:Y:S02]  /*28d0*/  UISETP.GE.OR UP0, UPT, UR5, UR10, UP0 ;  /* 0x0000000a0500728c */ /* 0x000fe40008706670 */
[----:B------:R-:W-:-:S03]  /*28e0*/  UIMAD.WIDE.U32 UR10, UR5, UR14, URZ ;  /* 0x0000000e050a72a5 */ /* 0x000fc6000f8e00ff */
[----:B------:R-:W-:Y:S01]  /*28f0*/  UMOV UR7, UR9 ;  /* 0x0000000900077c82 */ /* 0x000fe20008000000 */
[----:B------:R-:W-:Y:S02]  /*2900*/  UIADD3 UR9, UPT, UPT, -UR4, URZ, URZ ;  /* 0x000000ff04097290 */ /* 0x000fe4000fffe1ff */
[----:B------:R-:W-:Y:S02]  /*2910*/  USHF.R.U32.HI UR7, URZ, UR15, UR7 ;  /* 0x0000000fff077299 */ /* 0x000fe40008011607 */
[----:B------:R-:W-:Y:S02]  /*2920*/  UIMAD UR10, UR18, UR9, UR44 ;  /* 0x00000009120a72a4 */ /* 0x000fe4000f8e022c */
[----:B------:R-:W-:Y:S01]  /*2930*/  USEL UR7, UR4, UR7, !UP3 ;  /* 0x0000000704077287 */ /* 0x000fe2000d800000 */
[----:B------:R-:W-:Y:S01]  /*2940*/  @!UP0 UMOV UR8, UR11 ;  /* 0x0000000b00088c82 */ /* 0x000fe20008000000 */
[----:B------:R-:W-:Y:S02]  /*2950*/  UIADD3 UR11, UPT, UPT, -UR5, URZ, URZ ;  /* 0x000000ff050b7290 */ /* 0x000fe4000fffe1ff */
[----:B------:R-:W-:-:S02]  /*2960*/  @!UP0 USHF.R.U32.HI UR8, URZ, UR15, UR8 ;  /* 0x0000000fff088299 */ /* 0x000fc40008011608 */
[----:B------:R-:W-:Y:S02]  /*2970*/  UIADD3 UR9, UPT, UPT, -UR7, URZ, URZ ;  /* 0x000000ff07097290 */ /* 0x000fe4000fffe1ff */
[----:B------:R-:W-:Y:S02]  /*2980*/  @!UP0 USEL UR8, UR5, UR8, !UP3 ;  /* 0x0000000805088287 */ /* 0x000fe4000d800000 */
[----:B------:R-:W-:Y:S02]  /*2990*/  UIMAD UR9, UR39, UR9, UR4 ;  /* 0x00000009270972a4 */ /* 0x000fe4000f8e0204 */
[----:B------:R-:W-:Y:S02]  /*29a0*/  @!UP0 UIADD3 UR7, UPT, UPT, UR7, -UR8, URZ ;  /* 0x8000000807078290 */ /* 0x000fe4000fffe0ff */
[----:B------:R-:W-:Y:S02]  /*29b0*/  @!UP0 UIMAD UR8, UR9, UR6, UR8 ;  /* 0x00000006090882a4 */ /* 0x000fe4000f8e0208 */
[----:B------:R-:W-:-:S02]  /*29c0*/  @!UP0 UIMAD UR4, UR39, UR7, UR5 ;  /* 0x00000007270482a4 */ /* 0x000fc4000f8e0205 */
[----:B------:R-:W-:Y:S02]  /*29d0*/  UIMAD UR6, UR20, UR11, UR45 ;  /* 0x0000000b140672a4 */ /* 0x000fe4000f8e022d */
[----:B------:R-:W-:Y:S01]  /*29e0*/  UIMAD UR44, UR4, UR18, UR10 ;  /* 0x00000012042c72a4 */ /* 0x000fe2000f8e020a */
[----:B------:R-:W-:Y:S02]  /*29f0*/  @!UP0 UMOV UR5, UR8 ;  /* 0x0000000800058c82 */ /* 0x000fe40008000000 */
[----:B------:R-:W-:-:S12]  /*2a00*/  UIMAD UR45, UR5, UR20, UR6 ;  /* 0x00000014052d72a4 */ /* 0x000fd8000f8e0206 */
.L_x_31:
        /* <DEDUP_REMOVED lines=20> */
.L_x_32:
[----:B------:R-:W-:Y:S02]  /*2b50*/  R2UR UR5, R71 ;  /* 0x00000000470572ca */ /* 0x000fe400000e0000 */
[----:B------:R-:W-:Y:S02]  /*2b60*/  R2UR UR4, R70 ;  /* 0x00000000460472ca */ /* 0x000fe400000e0000 */
[----:B------:R-:W-:Y:S02]  /*2b70*/  PLOP3.LUT P1, PT, PT, PT, PT, 0x80, 0x8 ;  /* 0x000000000008781c */ /* 0x000fe40003f2f070 */
[----:B------:R-:W-:-:S07]  /*2b80*/  LOP3.LUT R2, R2, 0x1, RZ, 0x3c, !PT ;  /* 0x0000000102027812 */ /* 0x000fce00078e3cff */
[----:B------:R-:W-:Y:S02]  /*2b90*/  UIADD3 UR47, UPT, UPT, UR45, UR5, URZ ;  /* 0x000000052d2f7290 */ /* 0x000fe4000fffe0ff */
[----:B------:R-:W-:Y:S01]  /*2ba0*/  UIADD3 UR26, UPT, UPT, UR44, UR4, URZ ;  /* 0x000000042c1a7290 */ /* 0x000fe2000fffe0ff */
[----:B------:R-:W-:Y:S11]  /*2bb0*/  BRA.U UP1, `(.L_x_33) ;  /* 0xffffffe901dc7547 */ /* 0x000ff6000b83ffff */
[----:B------:R-:W-:Y:S01]  /*2bc0*/  UIADD3 UR36, UPT, UPT, UR36, 0xd8, URZ ;  /* 0x000000d824247890 */ /* 0x000fe2000fffe0ff */
[----:B------:R-:W-:-:S03]  /*2bd0*/  MOV R3, UR28 ;  /* 0x0000001c00037c02 */ /* 0x000fc60008000f00 */
[----:B------:R-:W-:Y:S01]  /*2be0*/  ULEA UR4, UR29, UR36, 0x3 ;  /* 0x000000241d047291 */ /* 0x000fe2000f8e18ff */
[----:B------:R-:W-:-:S08]  /*2bf0*/  SHF.L.U32 R3, R3, 0x1f, RZ ;  /* 0x0000001f03037819 */ /* 0x000fd000000006ff */
[----:B------:R-:W1:Y:S02]  /*2c00*/  SYNCS.PHASECHK.TRANS64.TRYWAIT P0, [UR4], R3 ;  /* 0x00000003ff0075a7 */ /* 0x000e640008001104 */
[----:B-1----:R-:W-:Y:S05]  /*2c10*/  @!P0 BRA `(.L_x_34) ;  /* 0x0000005400188947 */ /* 0x002fea0003800000 */
.L_x_118:
[----:B------:R-:W-:-:S04]  /*2c20*/  UIADD3 UR4, UPT, UPT, UR29, 0x1, URZ ;  /* 0x000000011d047890 */ /* 0x000fc8000fffe0ff */
[----:B------:R-:W-:-:S04]  /*2c30*/  UISETP.NE.AND UP0, UPT, UR4, 0x1b, UPT ;  /* 0x0000001b0400788c */ /* 0x000fc8000bf05270 */
[----:B------:R-:W-:Y:S02]  /*2c40*/  USEL UR5, URZ, 0x1, UP0 ;  /* 0x00000001ff057887 */ /* 0x000fe40008000000 */
[----:B------:R-:W-:Y:S02]  /*2c50*/  USEL UR4, UR4, URZ, UP0 ;  /* 0x000000ff04047287 */ /* 0x000fe40008000000 */
[----:B------:R-:W-:Y:S02]  /*2c60*/  ULOP3.LUT UR6, UR28, UR5, URZ, 0x3c, !UPT ;  /* 0x000000051c067292 */ /* 0x000fe4000f8e3cff */
[----:B------:R-:W-:-:S04]  /*2c70*/  ULEA UR5, UR4, UR36, 0x3 ;  /* 0x0000002404057291 */ /* 0x000fc8000f8e18ff */
[----:B-1----:R-:W-:-:S04]  /*2c80*/  MOV R3, UR6 ;  /* 0x0000000600037c02 */ /* 0x002fc80008000f00 */
[----:B------:R-:W-:-:S04]  /*2c90*/  SHF.L.U32 R3, R3, 0x1f, RZ ;  /* 0x0000001f03037819 */ /* 0x000fc800000006ff */
[----:B------:R-:W1:Y:S02]  /*2ca0*/  SYNCS.PHASECHK.TRANS64.TRYWAIT P0, [UR5], R3 ;  /* 0x00000003ff0075a7 */ /* 0x000e640008001105 */
[----:B-1----:R-:W-:Y:S05]  /*2cb0*/  @!P0 BRA `(.L_x_35) ;  /* 0x0000005400088947 */ /* 0x002fea0003800000 */
.L_x_120:
        /* <DEDUP_REMOVED lines=10> */
.L_x_122:
        /* <DEDUP_REMOVED lines=10> */
.L_x_124:
        /* <DEDUP_REMOVED lines=10> */
.L_x_126:
        /* <DEDUP_REMOVED lines=10> */
.L_x_128:
        /* <DEDUP_REMOVED lines=10> */
.L_x_130:
        /* <DEDUP_REMOVED lines=10> */
.L_x_132:
        /* <DEDUP_REMOVED lines=10> */
.L_x_134:
        /* <DEDUP_REMOVED lines=10> */
.L_x_136:
        /* <DEDUP_REMOVED lines=10> */
.L_x_138:
        /* <DEDUP_REMOVED lines=10> */
.L_x_140:
        /* <DEDUP_REMOVED lines=10> */
.L_x_142:
        /* <DEDUP_REMOVED lines=10> */
.L_x_144:
        /* <DEDUP_REMOVED lines=10> */
.L_x_146:
        /* <DEDUP_REMOVED lines=10> */
.L_x_148:
        /* <DEDUP_REMOVED lines=10> */
.L_x_150:
        /* <DEDUP_REMOVED lines=10> */
.L_x_152:
        /* <DEDUP_REMOVED lines=10> */
.L_x_154:
        /* <DEDUP_REMOVED lines=10> */
.L_x_156:
        /* <DEDUP_REMOVED lines=10> */
.L_x_158:
        /* <DEDUP_REMOVED lines=10> */
.L_x_160:
        /* <DEDUP_REMOVED lines=10> */
.L_x_162:
        /* <DEDUP_REMOVED lines=10> */
.L_x_164:
        /* <DEDUP_REMOVED lines=10> */
.L_x_166:
        /* <DEDUP_REMOVED lines=10> */
.L_x_168:
[----:B------:R-:W-:-:S04]  /*3bc0*/  UIADD3 UR4, UPT, UPT, UR4, 0x1, URZ ;  /* 0x0000000104047890 */ /* 0x000fc8000fffe0ff */
[----:B------:R-:W-:-:S04]  /*3bd0*/  UISETP.NE.AND UP0, UPT, UR4, 0x1b, UPT ;  /* 0x0000001b0400788c */ /* 0x000fc8000bf05270 */
[----:B------:R-:W-:Y:S02]  /*3be0*/  USEL UR5, URZ, 0x1, UP0 ;  /* 0x00000001ff057887 */ /* 0x000fe40008000000 */
[----:B------:R-:W-:Y:S02]  /*3bf0*/  USEL UR4, UR4, URZ, UP0 ;  /* 0x000000ff04047287 */ /* 0x000fe40008000000 */
[----:B------:R-:W-:Y:S02]  /*3c00*/  ULOP3.LUT UR5, UR6, UR5, URZ, 0x3c, !UPT ;  /* 0x0000000506057292 */ /* 0x000fe4000f8e3cff */
[----:B------:R-:W-:-:S04]  /*3c10*/  ULEA UR4, UR4, UR36, 0x3 ;  /* 0x0000002404047291 */ /* 0x000fc8000f8e18ff */
[----:B------:R-:W-:Y:S02]  /*3c20*/  IMAD.U32 R2, RZ, RZ, UR5 ;  /* 0x00000005ff027e24 */ /* 0x000fe4000f8e00ff */
[----:B-1----:R-:W-:-:S03]  /*3c30*/  MOV R0, UR4 ;  /* 0x0000000400007c02 */ /* 0x002fc60008000f00 */
[----:B------:R-:W-:-:S07]  /*3c40*/  SHF.L.U32 R3, R2, 0x1f, RZ ;  /* 0x0000001f02037819 */ /* 0x000fce00000006ff */
.L_x_60:
[----:B-1----:R1:W2:Y:S02]  /*3c50*/  SYNCS.PHASECHK.TRANS64.TRYWAIT P0, [R0+URZ], R3 ;  /* 0x00000003000075a7 */ /* 0x0022a400080011ff */
[----:B--2---:R-:W-:Y:S05]  /*3c60*/  @!P0 NANOSLEEP.SYNCS 0x989680 ;  /* 0x009896800000895d */ /* 0x004fea0003900000 */
[----:B------:R-:W2:Y:S02]  /*3c70*/  @!P0 SYNCS.PHASECHK.TRANS64 P0, [R0+URZ], R3 ;  /* 0x00000003000085a7 */ /* 0x000ea400080010ff */
[----:B--2---:R-:W-:Y:S05]  /*3c80*/  @P0 EXIT ;  /* 0x000000000000094d */ /* 0x004fea0003800000 */
[----:B------:R-:W-:Y:S05]  /*3c90*/  BRA `(.L_x_60) ;  /* 0xfffffffc00ec7947 */ /* 0x000fea000383ffff */
.L_x_17:
[----:B------:R-:W2:Y:S02]  /*3ca0*/  S2UR UR4, SR_CgaCtaId ;  /* 0x00000000000479c3 */ /* 0x000ea40000008800 */
[----:B--2---:R-:W-:-:S04]  /*3cb0*/  UISETP.NE.AND UP0, UPT, UR4, URZ, UPT ;  /* 0x000000ff0400728c */ /* 0x004fc8000bf05270 */
[----:B------:R-:W-:-:S09]  /*3cc0*/  UISETP.NE.OR UP0, UPT, UR15, 0x1, UP0 ;  /* 0x000000010f00788c */ /* 0x000fd20008705670 */
[----:B------:R-:W-:Y:S05]  /*3cd0*/  BRA.U UP0, `(.L_x_61) ;  /* 0x0000000100b47547 */ /* 0x000fea000b800000 */
[----:B------:R-:W2:Y:S01]  /*3ce0*/  S2UR UR5, SR_CgaCtaId ;  /* 0x00000000000579c3 */ /* 0x000ea20000008800 */
[----:B------:R-:W-:Y:S01]  /*3cf0*/  UMOV UR4, 0x400 ;  /* 0x0000040000047882 */ /* 0x000fe20000000000 */
[----:B------:R-:W-:Y:S01]  /*3d00*/  HFMA2 R3, -RZ, RZ, 0, 5.9604644775390625e-08 ;  /* 0x00000001ff037431 */ /* 0x000fe200000001ff */
[----:B------:R-:W-:Y:S01]  /*3d10*/  ISETP.NE.AND P0, PT, R0, RZ, PT ;  /* 0x000000ff0000720c */ /* 0x000fe20003f05270 */
[----:B------:R-:W-:Y:S01]  /*3d20*/  IMAD.MOV.U32 R8, RZ, RZ, RZ ;  /* 0x000000ffff087224 */ /* 0x000fe200078e00ff */
[----:B--2---:R-:W-:-:S04]  /*3d30*/  ULEA UR4, UR5, UR4, 0x18 ;  /* 0x0000000405047291 */ /* 0x004fc8000f8ec0ff */
[----:B------:R-:W-:Y:S02]  /*3d40*/  UIADD3 UR5, UPT, UPT, UR4, 0x1d8, URZ ;  /* 0x000001d804057890 */ /* 0x000fe4000fffe0ff */
[----:B------:R-:W-:Y:S02]  /*3d50*/  UIADD3 UR8, UPT, UPT, UR4, 0x1d0, URZ ;  /* 0x000001d004087890 */ /* 0x000fe4000fffe0ff */
[----:B------:R-:W-:-:S12]  /*3d60*/  UPRMT UR5, URZ, 0x654, UR5 ;  /* 0x00000654ff057896 */ /* 0x000fd80008000005 */
.L_x_64:
[----:B------:R-:W-:Y:S01]  /*3d70*/  SHF.L.U32 R7, R3, 0x1f, RZ ;  /* 0x0000001f03077819 */ /* 0x000fe200000006ff */
[----:B------:R-:W-:Y:S02]  /*3d80*/  IMAD.U32 R9, RZ, RZ, UR8 ;  /* 0x00000008ff097e24 */ /* 0x000fe4000f8e00ff */
[----:B------:R-:W-:Y:S01]  /*3d90*/  @!P0 IMAD.MOV.U32 R5, RZ, RZ, 0x10 ;  /* 0x00000010ff058424 */ /* 0x000fe200078e00ff */
[----:B------:R-:W2:Y:S02]  /*3da0*/  SYNCS.PHASECHK.TRANS64.TRYWAIT P1, [UR4+0x1d8], R7 ;  /* 0x0001d807ff0075a7 */ /* 0x000ea40008021104 */
[----:B------:R-:W-:-:S04]  /*3db0*/  PRMT R9, R0, 0x654, R9 ;  /* 0x0000065400097816 */ /* 0x000fc80000000009 */
[----:B------:R-:W-:Y:S01]  /*3dc0*/  SEL R2, R9, R2, !P0 ;  /* 0x0000000209027207 */ /* 0x000fe20004000000 */
[----:B--2---:R-:W-:Y:S06]  /*3dd0*/  @!P1 BRA `(.L_x_62) ;  /* 0x0000004c00189947 */ /* 0x004fec0003800000 */
.L_x_170:
[----:B------:R-:W-:Y:S01]  /*3de0*/  UIADD3 UR6, UPT, UPT, UR4, 0x210, URZ ;  /* 0x0000021004067890 */ /* 0x000fe2000fffe0ff */
[----:B------:R3:W-:Y:S01]  /*3df0*/  @!P0 SYNCS.ARRIVE.TRANS64.RED RZ, [R2+URZ], R5 ;  /* 0x0000000502ff89a7 */ /* 0x0007e200080004ff */
[----:B------:R-:W-:Y:S01]  /*3e00*/  UIADD3 UR7, UPT, UPT, UR4, 0x1d0, URZ ;  /* 0x000001d004077890 */ /* 0x000fe2000fffe0ff */
[----:B------:R-:W-:-:S08]  /*3e10*/  LOP3.LUT R3, R3, 0x1, RZ, 0x3c, !PT ;  /* 0x0000000103037812 */ /* 0x000fd000078e3cff */
[----:B------:R-:W-:Y:S06]  /*3e20*/  UGETNEXTWORKID.BROADCAST [UR6], [UR7] ;  /* 0x00000000060073ca */ /* 0x000fec0008000100 */
[----:B---3--:R-:W-:-:S04]  /*3e30*/  SHF.L.U32 R5, R8, 0x1f, RZ ;  /* 0x0000001f08057819 */ /* 0x008fc800000006ff */
[----:B------:R-:W3:Y:S02]  /*3e40*/  SYNCS.PHASECHK.TRANS64.TRYWAIT P1, [UR4+0x1d0], R5 ;  /* 0x0001d005ff0075a7 */ /* 0x000ee40008021104 */
[----:B---3--:R-:W-:Y:S05]  /*3e50*/  @!P1 BRA `(.L_x_63) ;  /* 0x0000004c00109947 */ /* 0x008fea0003800000 */
.L_x_172:
[----:B--2---:R-:W2:Y:S01]  /*3e60*/  LDS.128 R4, [UR4+0x210] ;  /* 0x00021004ff047984 */ /* 0x004ea20008000c00 */
[----:B------:R-:W-:Y:S01]  /*3e70*/  LOP3.LUT R8, R8, 0x1, RZ, 0x3c, !PT ;  /* 0x0000000108087812 */ /* 0x000fe200078e3cff */
[----:B------:R-:W-:Y:S01]  /*3e80*/  @!PT LDS RZ, [RZ] ;  /* 0x00000000fffff984 */ /* 0x000fe20000000800 */
[----:B------:R-:W-:Y:S01]  /*3e90*/  @!PT LDS RZ, [RZ] ;  /* 0x00000000fffff984 */ /* 0x000fe20000000800 */
[----:B------:R-:W-:Y:S01]  /*3ea0*/  @!PT LDS RZ, [RZ] ;  /* 0x00000000fffff984 */ /* 0x000fe20000000800 */
[----:B------:R-:W-:Y:S01]  /*3eb0*/  @!PT LDS RZ, [RZ] ;  /* 0x00000000fffff984 */ /* 0x000fe20000000800 */
[----:B------:R3:W-:Y:S06]  /*3ec0*/  MEMBAR.ALL.CTA ;  /* 0x0000000000007992 */ /* 0x0007ec0000008000 */
[----:B---3--:R-:W3:Y:S02]  /*3ed0*/  FENCE.VIEW.ASYNC.S ;  /* 0x00000000000073c6 */ /* 0x008ee40000000000 */
[----:B---3--:R-:W-:Y:S01]  /*3ee0*/  SYNCS.ARRIVE.TRANS64.RED.A1T0 RZ, [UR5], RZ ;  /* 0x000000ffffff79a7 */ /* 0x008fe20008100405 */
[----:B--2---:R-:W-:-:S13]  /*3ef0*/  LOP3.LUT P1, RZ, R6, 0x1, RZ, 0xc0, !PT ;  /* 0x0000000106ff7812 */ /* 0x004fda000782c0ff */
[----:B------:R-:W-:Y:S05]  /*3f00*/  @P1 BRA `(.L_x_64) ;  /* 0xfffffffc00981947 */ /* 0x000fea000383ffff */
[----:B------:R-:W-:-:S04]  /*3f10*/  SHF.L.U32 R0, R3, 0x1f, RZ ;  /* 0x0000001f03007819 */ /* 0x000fc800000006ff */
[----:B------:R-:W2:Y:S02]  /*3f20*/  SYNCS.PHASECHK.TRANS64 P0, [UR4+0x1d8], R0 ;  /* 0x0001d800ff0075a7 */ /* 0x000ea40008001004 */
[----:B-12---:R-:W-:Y:S05]  /*3f30*/  @P0 EXIT ;  /* 0x000000000000094d */ /* 0x006fea0003800000 */
[----:B------:R-:W-:-:S07]  /*3f40*/  MOV R0, UR4 ;  /* 0x0000000400007c02 */ /* 0x000fce0008000f00 */
.L_x_65:
[----:B-1----:R-:W-:-:S04]  /*3f50*/  SHF.L.U32 R5, R3, 0x1f, RZ ;  /* 0x0000001f03057819 */ /* 0x002fc800000006ff */
[----:B------:R1:W2:Y:S03]  /*3f60*/  SYNCS.PHASECHK.TRANS64.TRYWAIT P0, [R0+URZ+0x1d8], R5 ;  /* 0x0001d805000075a7 */ /* 0x0002a600080011ff */
[----:B--2---:R-:W-:Y:S05]  /*3f70*/  @!P0 NANOSLEEP.SYNCS 0x989680 ;  /* 0x009896800000895d */ /* 0x004fea0003900000 */
[----:B------:R-:W2:Y:S02]  /*3f80*/  @!P0 SYNCS.PHASECHK.TRANS64 P0, [R0+URZ+0x1d8], R5 ;  /* 0x0001d805000085a7 */ /* 0x000ea400080010ff */
[----:B--2---:R-:W-:Y:S05]  /*3f90*/  @P0 EXIT ;  /* 0x000000000000094d */ /* 0x004fea0003800000 */
[----:B------:R-:W-:Y:S05]  /*3fa0*/  BRA `(.L_x_65) ;  /* 0xfffffffc00e87947 */ /* 0x000fea000383ffff */
.L_x_61:
[----:B------:R-:W-:-:S09]  /*3fb0*/  UISETP.NE.AND UP0, UPT, UR15, URZ, UPT ;  /* 0x000000ff0f00728c */ /* 0x000fd2000bf05270 */
[----:B------:R-:W-:Y:S05]  /*3fc0*/  BRA.U UP0, `(.L_x_66) ;  /* 0x0000000d003c7547 */ /* 0x000fea000b800000 */
[----:B------:R-:W2:Y:S01]  /*3fd0*/  S2UR UR7, SR_CgaCtaId ;  /* 0x00000000000779c3 */ /* 0x000ea20000008800 */
[----:B------:R-:W-:Y:S01]  /*3fe0*/  UMOV UR4, 0x40 ;  /* 0x0000004000047882 */ /* 0x000fe20000000000 */
[----:B------:R-:W-:Y:S01]  /*3ff0*/  NOP ;  /* 0x0000000000007918 */ /* 0x000fe20000000000 */
[----:B------:R-:W-:Y:S01]  /*4000*/  UMOV UR6, 0x400 ;  /* 0x0000040000067882 */ /* 0x000fe20000000000 */
[----:B--2---:R-:W-:Y:S02]  /*4010*/  ULEA UR5, UR7, UR4, 0x18 ;  /* 0x0000000407057291 */ /* 0x004fe4000f8ec0ff */
[----:B------:R-:W-:-:S07]  /*4020*/  ULEA UR6, UR7, UR6, 0x18 ;  /* 0x0000000607067291 */ /* 0x000fce000f8ec0ff */
[----:B------:R-:W2:Y:S02]  /*4030*/  LDS.U8 R0, [UR5+0x1c] ;  /* 0x00001c05ff007984 */ /* 0x000ea40008000000 */
[----:B--2---:R-:W-:-:S13]  /*4040*/  ISETP.NE.AND P0, PT, R0, RZ, PT ;  /* 0x000000ff0000720c */ /* 0x004fda0003f05270 */
[----:B------:R-:W-:Y:S05]  /*4050*/  @P0 BRA `(.L_x_67) ;  /* 0x0000000000580947 */ /* 0x000fea0003800000 */
[----:B------:R-:W-:-:S13]  /*4060*/  ELECT P0, URZ, PT ;  /* 0x0000000000ff782f */ /* 0x000fda0003800000 */
[----:B------:R-:W-:Y:S05]  /*4070*/  @!P0 BRA `(.L_x_68) ;  /* 0x0000000000608947 */ /* 0x000fea0003800000 */
[----:B------:R-:W-:Y:S01]  /*4080*/  UMOV UR4, 0x10 ;  /* 0x0000001000047882 */ /* 0x000fe20000000000 */
[----:B------:R-:W-:Y:S01]  /*4090*/  HFMA2 R0, -RZ, RZ, 0, 5.9604644775390625e-08 ;  /* 0x00000001ff007431 */ /* 0x000fe200000001ff */
[----:B------:R-:W-:-:S03]  /*40a0*/  MOV R2, 0xffff ;  /* 0x0000ffff00027802 */ /* 0x000fc60000000f00 */
[----:B------:R-:W-:Y:S04]  /*40b0*/  DEPBAR.LE SB2, 0x36 ;  /* 0x0000ad800000791a */ /* 0x000fe80000000000 */
[----:B------:R-:W2:Y:S02]  /*40c0*/  UTCATOMSWS.FIND_AND_SET.ALIGN UP0, UR4, UR4 ;  /* 0x00000004000475e3 */ /* 0x000ea40008000800 */
[----:B--2---:R-:W-:Y:S01]  /*40d0*/  MOV R3, UR4 ;  /* 0x0000000400037c02 */ /* 0x004fe20008000f00 */
[----:B------:R-:W-:Y:S06]  /*40e0*/  BRA.U UP0, `(.L_x_69) ;  /* 0x0000000100187547 */ /* 0x000fec000b800000 */
.L_x_70:
[----:B------:R-:W-:Y:S05]  /*40f0*/  NANOSLEEP 0x64 ;  /* 0x000000640000795d */ /* 0x000fea0003800000 */
[----:B------:R-:W-:-:S05]  /*4100*/  UMOV UR4, 0x10 ;  /* 0x0000001000047882 */ /* 0x000fca0000000000 */
[----:B------:R-:W-:Y:S04]  /*4110*/  DEPBAR.LE SB2, 0x36 ;  /* 0x0000ad800000791a */ /* 0x000fe80000000000 */
[----:B------:R-:W2:Y:S02]  /*4120*/  UTCATOMSWS.FIND_AND_SET.ALIGN UP0, UR4, UR4 ;  /* 0x00000004000475e3 */ /* 0x000ea40008000800 */
[----:B--2---:R-:W-:Y:S01]  /*4130*/  MOV R3, UR4 ;  /* 0x0000000400037c02 */ /* 0x004fe20008000f00 */
[----:B------:R-:W-:Y:S05]  /*4140*/  BRA.U !UP0, `(.L_x_70) ;  /* 0xfffffffd08e87547 */ /* 0x000fea000b83ffff */
.L_x_69:
[-C--:B------:R-:W-:Y:S02]  /*4150*/  SHF.L.U32 R2, R2, R3.reuse, RZ ;  /* 0x0000000302027219 */ /* 0x080fe400000006ff */
[----:B------:R-:W-:Y:S01]  /*4160*/  SHF.L.U32 R0, R0, R3, RZ ;  /* 0x0000000300007219 */ /* 0x000fe200000006ff */
[----:B------:R-:W-:Y:S02]  /*4170*/  IMAD.SHL.U32 R3, R3, 0x20, RZ ;  /* 0x0000002003037824 */ /* 0x000fe400078e00ff */
[----:B------:R2:W-:Y:S04]  /*4180*/  ATOMS.OR RZ, [UR5+0x14], R2 ;  /* 0x00001402ffff798c */ /* 0x0005e8000b000005 */
[----:B------:R2:W-:Y:S04]  /*4190*/  ATOMS.OR RZ, [UR5+0x18], R0 ;  /* 0x00001800ffff798c */ /* 0x0005e8000b000005 */
[----:B------:R2:W-:Y:S01]  /*41a0*/  STS [UR6+0x220], R3 ;  /* 0x00022003ff007988 */ /* 0x0005e20008000806 */
[----:B------:R-:W-:Y:S05]  /*41b0*/  BRA `(.L_x_68) ;  /* 0x0000000000107947 */ /* 0x000fea0003800000 */
.L_x_67:
[----:B------:R-:W-:Y:S02]  /*41c0*/  MOV R0, 0xffffffff ;  /* 0xffffffff00007802 */ /* 0x000fe40000000f00 */
[----:B------:R-:W-:-:S03]  /*41d0*/  MOV R2, 0x4200 ;  /* 0x0000420000027802 */ /* 0x000fc60000000f00 */
[----:B------:R2:W-:Y:S04]  /*41e0*/  STS [UR6+0x220], R0 ;  /* 0x00022000ff007988 */ /* 0x0005e80008000806 */
[----:B-12--5:R-:W-:Y:S05]  /*41f0*/  CALL.REL.NOINC `($__internal_1_$__cuda_sm10x_tcgen05_guardrail_trap_phase_invalid_during_alloc) ;  /* 0x0000004c00507944 */ /* 0x026fea0003c00000 */
.L_x_68:
[----:B------:R-:W-:Y:S05]  /*4200*/  WARPSYNC.ALL ;  /* 0x0000000000007948 */ /* 0x000fea0003800000 */
[----:B------:R-:W3:Y:S01]  /*4210*/  S2UR UR4, SR_CgaCtaId ;  /* 0x00000000000479c3 */ /* 0x000ee20000008800 */
[----:B------:R-:W-:Y:S01]  /*4220*/  UMOV UR19, 0x400 ;  /* 0x0000040000137882 */ /* 0x000fe20000000000 */
[----:B------:R-:W-:-:S06]  /*4230*/  NOP ;  /* 0x0000000000007918 */ /* 0x000fcc0000000000 */
[----:B------:R-:W-:Y:S06]  /*4240*/  BAR.ARV 0x6, 0xa0 ;  /* 0x0182800000007b1d */ /* 0x000fec0000002000 */
[----:B------:R-:W4:Y:S01]  /*4250*/  LDCU UR5, c[0x0][0x390] ;  /* 0x00007200ff0577ac */ /* 0x000f220008000800 */
[----:B------:R-:W-:Y:S01]  /*4260*/  IMAD.MOV.U32 R8, RZ, RZ, 0x1 ;  /* 0x00000001ff087424 */ /* 0x000fe200078e00ff */
[----:B------:R-:W1:Y:S01]  /*4270*/  LDCU UR6, c[0x0][0x390] ;  /* 0x00007200ff0677ac */ /* 0x000e620008000800 */
[----:B------:R-:W-:Y:S01]  /*4280*/  UMOV UR22, URZ ;  /* 0x000000ff00167c82 */ /* 0x000fe20008000000 */
[----:B------:R-:W-:Y:S01]  /*4290*/  UMOV UR16, URZ ;  /* 0x000000ff00107c82 */ /* 0x000fe20008000000 */
[----:B---3--:R-:W-:Y:S01]  /*42a0*/  ULEA UR19, UR4, UR19, 0x18 ;  /* 0x0000001304137291 */ /* 0x008fe2000f8ec0ff */
[----:B------:R-:W-:Y:S01]  /*42b0*/  UMOV UR26, 0x0 ;  /* 0x00000000001a7882 */ /* 0x000fe20000000000 */
[----:B------:R-:W-:-:S02]  /*42c0*/  UMOV UR27, 0x4118010 ;  /* 0x04118010001b7882 */ /* 0x000fc40000000000 */
[----:B------:R-:W-:Y:S01]  /*42d0*/  UIADD3 UR21, UPT, UPT, UR19, 0x2600, URZ ;  /* 0x0000260013157890 */ /* 0x000fe2000fffe0ff */
[----:B------:R-:W-:Y:S01]  /*42e0*/  UMOV UR24, 0x0 ;  /* 0x0000000000187882 */ /* 0x000fe20000000000 */
[----:B------:R-:W-:Y:S01]  /*42f0*/  UMOV UR25, 0x4118010 ;  /* 0x0411801000197882 */ /* 0x000fe20000000000 */
[----:B----4-:R-:W-:Y:S02]  /*4300*/  UIADD3 UR5, UPT, UPT, UR5, 0x3f, URZ ;  /* 0x0000003f05057890 */ /* 0x010fe4000fffe0ff */
[----:B------:R-:W2:Y:S01]  /*4310*/  LDS R9, [UR19+0x220] ;  /* 0x00022013ff097984 */ /* 0x000ea20008000800 */
[----:B------:R-:W-:Y:S02]  /*4320*/  USHF.R.U32.HI UR21, URZ, 0x4, UR21 ;  /* 0x00000004ff157899 */ /* 0x000fe40008011615 */
[----:B------:R-:W-:Y:S02]  /*4330*/  USHF.R.S32.HI UR4, URZ, 0x1f, UR5 ;  /* 0x0000001fff047899 */ /* 0x000fe40008011405 */
[----:B------:R-:W-:-:S02]  /*4340*/  ULOP3.LUT UR21, UR21, 0x3fff, URZ, 0xc0, !UPT ;  /* 0x00003fff15157892 */ /* 0x000fc4000f8ec0ff */
[----:B------:R-:W-:Y:S02]  /*4350*/  ULEA.HI UR4, UR4, UR5, URZ, 0x6 ;  /* 0x0000000504047291 */ /* 0x000fe4000f8f30ff */
[----:B------:R-:W-:Y:S02]  /*4360*/  UIADD3 UR5, UPT, UPT, UR19, 0x1d600, URZ ;  /* 0x0001d60013057890 */ /* 0x000fe4000fffe0ff */
[----:B------:R-:W-:Y:S02]  /*4370*/  USHF.R.S32.HI UR28, URZ, 0x6, UR4 ;  /* 0x00000006ff1c7899 */ /* 0x000fe40008011404 */
[----:B------:R-:W-:Y:S02]  /*4380*/  UIADD3 UR4, UPT, UPT, UR19, 0x1d8, URZ ;  /* 0x000001d813047890 */ /* 0x000fe4000fffe0ff */
[----:B------:R-:W-:Y:S02]  /*4390*/  UISETP.LT.AND UP0, UPT, UR28, 0x1, UPT ;  /* 0x000000011c00788c */ /* 0x000fe4000bf01270 */
[----:B------:R-:W-:-:S02]  /*43a0*/  USHF.R.U32.HI UR5, URZ, 0x4, UR5 ;  /* 0x00000004ff057899 */ /* 0x000fc40008011605 */
[----:B------:R-:W-:Y:S02]  /*43b0*/  USEL UR30, UR28, 0x1, !UP0 ;  /* 0x000000011c1e7887 */ /* 0x000fe4000c000000 */
[----:B------:R-:W-:Y:S02]  /*43c0*/  UPRMT UR29, URZ, 0x654, UR4 ;  /* 0x00000654ff1d7896 */ /* 0x000fe40008000004 */
[----:B------:R-:W-:Y:S02]  /*43d0*/  ULOP3.LUT UR20, UR5, 0x3fff, URZ, 0xc0, !UPT ;  /* 0x00003fff05147892 */ /* 0x000fe4000f8ec0ff */
[----:B------:R-:W-:Y:S02]  /*43e0*/  UIADD3 UR30, UPT, UPT, -UR30, URZ, URZ ;  /* 0x000000ff1e1e7290 */ /* 0x000fe4000fffe1ff */
[----:B-1----:R-:W-:Y:S01]  /*43f0*/  UISETP.GE.AND UP4, UPT, UR6, 0x1, UPT ;  /* 0x000000010600788c */ /* 0x002fe2000bf86270 */
[C---:B--2---:R-:W-:Y:S01]  /*4400*/  VIADD R3, R9.reuse, 0x40 ;  /* 0x0000004009037836 */ /* 0x044fe20000000000 */
[----:B------:R-:W-:-:S04]  /*4410*/  LOP3.LUT R2, R9, 0xffff, RZ, 0xc0, !PT ;  /* 0x0000ffff09027812 */ /* 0x000fc800078ec0ff */
[----:B------:R-:W-:-:S05]  /*4420*/  LOP3.LUT R3, R3, 0xffff, RZ, 0xc0, !PT ;  /* 0x0000ffff03037812 */ /* 0x000fca00078ec0ff */
[----:B------:R1:W-:Y:S02]  /*4430*/  STL.64 [R1], R2 ;  /* 0x0000000201007387 */ /* 0x0003e40000100a00 */
[----:B-1----:R-:W-:-:S07]  /*4440*/  CS2R R2, SRZ ;  /* 0x0000000000027805 */ /* 0x002fce000001ff00 */
.L_x_77:
[----:B-1----:R-:W-:-:S04]  /*4450*/  SHF.L.U32 R5, R3, 0x1f, RZ ;  /* 0x0000001f03057819 */ /* 0x002fc800000006ff */
[----:B------:R-:W1:Y:S02]  /*4460*/  SYNCS.PHASECHK.TRANS64.TRYWAIT P0, [UR19+0x1d0], R5 ;  /* 0x0001d005ff0075a7 */ /* 0x000e640008001113 */
[----:B-12-4-:R-:W-:Y:S05]  /*4470*/  @!P0 BRA `(.L_x_71) ;  /* 0x0000004400a08947 */ /* 0x016fea0003800000 */
.L_x_174:
[----:B-1----:R-:W1:Y:S01]  /*4480*/  LDS.128 R4, [UR19+0x210] ;  /* 0x00021013ff047984 */ /* 0x002e620008000c00 */
[----:B------:R-:W-:Y:S01]  /*4490*/  ULEA UR23, UR22, UR19, 0x3 ;  /* 0x0000001316177291 */ /* 0x000fe2000f8e18ff */
[----:B------:R-:W-:Y:S01]  /*44a0*/  SHF.L.U32 R0, R8, 0x1f, RZ ;  /* 0x0000001f08007819 */ /* 0x000fe200000006ff */
[----:B------:R-:W-:Y:S01]  /*44b0*/  @!PT LDS RZ, [RZ] ;  /* 0x00000000fffff984 */ /* 0x000fe20000000800 */
[----:B------:R-:W-:Y:S01]  /*44c0*/  @!PT LDS RZ, [RZ] ;  /* 0x00000000fffff984 */ /* 0x000fe20000000800 */
[----:B------:R-:W-:Y:S01]  /*44d0*/  @!PT LDS RZ, [RZ] ;  /* 0x00000000fffff984 */ /* 0x000fe20000000800 */
[----:B------:R-:W-:Y:S01]  /*44e0*/  @!PT LDS RZ, [RZ] ;  /* 0x00000000fffff984 */ /* 0x000fe20000000800 */
[----:B------:R2:W-:Y:S06]  /*44f0*/  MEMBAR.ALL.CTA ;  /* 0x0000000000007992 */ /* 0x0005ec0000008000 */
[----:B--2---:R-:W2:Y:S02]  /*4500*/  FENCE.VIEW.ASYNC.S ;  /* 0x00000000000073c6 */ /* 0x004ea40000000000 */
[----:B--2---:R-:W-:Y:S01]  /*4510*/  SYNCS.ARRIVE.TRANS64.RED.A1T0 RZ, [UR29], RZ ;  /* 0x000000ffffff79a7 */ /* 0x004fe2000810041d */
[----:B------:R-:W2:Y:S01]  /*4520*/  SYNCS.PHASECHK.TRANS64.TRYWAIT P0, [UR23+0x1f0], R0 ;  /* 0x0001f000ff0075a7 */ /* 0x000ea20008001117 */
[----:B-1----:R-:W-:Y:S01]  /*4530*/  LOP3.LUT P2, RZ, R6, 0x1, RZ, 0xc0, !PT ;  /* 0x0000000106ff7812 */ /* 0x002fe2000784c0ff */
[----:B--2---:R-:W-:-:S12]  /*4540*/  @!P0 BRA `(.L_x_72) ;  /* 0x0000004400848947 */ /* 0x004fd80003800000 */
.L_x_176:
[----:B------:R-:W-:Y:S05]  /*4550*/  BRA.U !UP4, `(.L_x_73) ;  /* 0x000000010cc87547 */ /* 0x000fea000b800000 */
[----:B-1----:R-:W-:Y:S01]  /*4560*/  IMAD.U32 R0, RZ, RZ, UR22 ;  /* 0x00000016ff007e24 */ /* 0x002fe2000f8e00ff */
[----:B------:R-:W-:-:S04]  /*4570*/  ULEA UR4, UR16, UR19, 0x3 ;  /* 0x0000001310047291 */ /* 0x000fc8000f8e18ff */
[----:B------:R-:W-:Y:S02]  /*4580*/  LEA R4, R0, R1, 0x2 ;  /* 0x0000000100047211 */ /* 0x000fe400078e10ff */
[----:B------:R-:W-:-:S04]  /*4590*/  SHF.L.U32 R0, R2, 0x1f, RZ ;  /* 0x0000001f02007819 */ /* 0x000fc800000006ff */
[----:B------:R-:W5:Y:S01]  /*45a0*/  LDL R4, [R4] ;  /* 0x0000000004047983 */ /* 0x000f620000100800 */
[----:B------:R1:W2:Y:S01]  /*45b0*/  SYNCS.PHASECHK.TRANS64.TRYWAIT P1, [UR4], R0 ;  /* 0x00000000ff0075a7 */ /* 0x0002a20008021104 */
[----:B------:R-:W-:Y:S01]  /*45c0*/  UPLOP3.LUT UP2, UPT, UPT, UPT, UPT, 0x40, 0x4 ;  /* 0x000000000004789c */ /* 0x000fe20003f4e870 */
[----:B------:R-:W-:Y:S01]  /*45d0*/  UMOV UR18, UR30 ;  /* 0x0000001e00127c82 */ /* 0x000fe20008000000 */
[----:B------:R-:W-:Y:S01]  /*45e0*/  UMOV UR17, UR28 ;  /* 0x0000001c00117c82 */ /* 0x000fe20008000000 */
[----:B------:R-:W-:-:S08]  /*45f0*/  UMOV UR5, UR16 ;  /* 0x0000001000057c82 */ /* 0x000fd00008000000 */
.L_x_76:
[----:B------:R-:W-:Y:S02]  /*4600*/  UIADD3 UR18, UPT, UPT, UR18, 0x1, URZ ;  /* 0x0000000112127890 */ /* 0x000fe4000fffe0ff */
[----:B------:R-:W-:Y:S02]  /*4610*/  ULEA UR15, UR5, UR19, 0x3 ;  /* 0x00000013050f7291 */ /* 0x000fe4000f8e18ff */
[----:B------:R-:W-:Y:S01]  /*4620*/  UISETP.NE.AND UP3, UPT, UR18, URZ, UPT ;  /* 0x000000ff1200728c */ /* 0x000fe2000bf65270 */
[----:B--234-:R-:W-:Y:S10]  /*4630*/  @P1 BRA `(.L_x_74) ;  /* 0x00000000000c1947 */ /* 0x01cff40003800000 */
[----:B------:R-:W-:Y:S04]  /*4640*/  SHF.L.U32 R5, R2, 0x1f, RZ ;  /* 0x0000001f02057819 */ /* 0x000fe800000006ff */
[----:B------:R-:W2:Y:S02]  /*4650*/  SYNCS.PHASECHK.TRANS64.TRYWAIT P0, [UR15], R5 ;  /* 0x00000005ff0075a7 */ /* 0x000ea4000800110f */
[----:B--2---:R-:W-:Y:S05]  /*4660*/  @!P0 BRA `(.L_x_75) ;  /* 0x0000004400548947 */ /* 0x004fea0003800000 */
.L_x_74:
[----:B------:R-:W-:Y:S01]  /*4670*/  UISETP.NE.AND UP0, UPT, UR17, 0x1, UPT ;  /* 0x000000011100788c */ /* 0x000fe2000bf05270 */
[----:B------:R-:W-:Y:S01]  /*4680*/  PLOP3.LUT P1, PT, PT, PT, PT, 0x80, 0x8 ;  /* 0x000000000008781c */ /* 0x000fe20003f2f070 */
[----:B------:R-:W-:Y:S02]  /*4690*/  UIADD3 UR4, UPT, UPT, UR5, 0x1, URZ ;  /* 0x0000000105047890 */ /* 0x000fe4000fffe0ff */
[----:B------:R-:W-:Y:S02]  /*46a0*/  ULEA UR10, UR5, UR21, 0x8 ;  /* 0x00000015050a7291 */ /* 0x000fe4000f8e40ff */
[----:B------:R-:W-:Y:S01]  /*46b0*/  UISETP.NE.AND UP1, UPT, UR4, 0x1b, UPT ;  /* 0x0000001b0400788c */ /* 0x000fe2000bf25270 */
[----:B------:R-:W-:Y:S01]  /*46c0*/  PLOP3.LUT P0, PT, PT, PT, UP0, 0x80, 0x8 ;  /* 0x000000000008781c */ /* 0x000fe20003f0f008 */
[----:B------:R-:W-:Y:S02]  /*46d0*/  ULEA UR8, UR5, UR20, 0x8 ;  /* 0x0000001405087291 */ /* 0x000fe4000f8e40ff */
[----:B------:R-:W-:Y:S02]  /*46e0*/  USEL UR6, URZ, 0x1, UP1 ;  /* 0x00000001ff067887 */ /* 0x000fe40008800000 */
[----:B------:R-:W-:Y:S02]  /*46f0*/  USEL UR16, UR4, URZ, UP1 ;  /* 0x000000ff04107287 */ /* 0x000fe40008800000 */
[----:B------:R-:W-:Y:S02]  /*4700*/  UIADD3 UR12, UPT, UPT, UR10, 0x80, URZ ;  /* 0x000000800a0c7890 */ /* 0x000fe4000fffe0ff */
[----:B------:R-:W-:Y:S01]  /*4710*/  @UP0 ULEA UR4, UR16, UR19, 0x3 ;  /* 0x0000001310040291 */ /* 0x000fe2000f8e18ff */
[----:B------:R-:W-:Y:S01]  /*4720*/  LOP3.LUT R2, R2, UR6, RZ, 0x3c, !PT ;  /* 0x0000000602027c12 */ /* 0x000fe2000f8e3cff */
[----:B------:R-:W-:Y:S01]  /*4730*/  UIADD3 UR6, UPT, UPT, UR8, 0x80, URZ ;  /* 0x0000008008067890 */ /* 0x000fe2000fffe0ff */
[----:B------:R-:W-:Y:S02]  /*4740*/  UMOV UR11, 0x80004020 ;  /* 0x80004020000b7882 */ /* 0x000fe40000000000 */
[----:B-1----:R-:W-:Y:S01]  /*4750*/  @P0 SHF.L.U32 R0, R2, 0x1f, RZ ;  /* 0x0000001f02000819 */ /* 0x002fe200000006ff */
[----:B------:R-:W-:Y:S01]  /*4760*/  UMOV UR9, 0x80004020 ;  /* 0x8000402000097882 */ /* 0x000fe20000000000 */
[----:B------:R-:W-:Y:S01]  /*4770*/  UMOV UR13, 0x80004020 ;  /* 0x80004020000d7882 */ /* 0x000fe20000000000 */
[----:B------:R-:W-:Y:S01]  /*4780*/  UMOV UR7, 0x80004020 ;  /* 0x8000402000077882 */ /* 0x000fe20000000000 */
[----:B------:R3:W4:Y:S01]  /*4790*/  @P0 SYNCS.PHASECHK.TRANS64.TRYWAIT P1, [UR4], R0 ;  /* 0x00000000ff0005a7 */ /* 0x0007220008021104 */
[----:B------:R-:W-:Y:S11]  /*47a0*/  ELECT P0, URZ, PT ;  /* 0x0000000000ff782f */ /* 0x000ff60003800000 */
[----:B------:R-:W-:Y:S02]  /*47b0*/  @!UPT UIADD3 URZ, UPT, UPT, URZ, URZ, URZ ;  /* 0x000000fffffff290 */ /* 0x000fe4000fffe0ff */
[C---:B-----5:R-:W-:Y:S02]  /*47c0*/  @P0 R2UR.BROADCAST UR5, R4.reuse ;  /* 0x00000000040502ca */ /* 0x060fe400008e0000 */
[----:B------:R-:W-:Y:S11]  /*47d0*/  ELECT P0, URZ, PT ;  /* 0x0000000000ff782f */ /* 0x000ff60003800000 */
[----:B------:R-:W-:Y:S02]  /*47e0*/  @!UPT UIADD3 URZ, UPT, UPT, URZ, URZ, URZ ;  /* 0x000000fffffff290 */ /* 0x000fe4000fffe0ff */
[----:B------:R-:W-:Y:S01]  /*47f0*/  @P0 R2UR.BROADCAST UR14, R4 ;  /* 0x00000000040e02ca */ /* 0x000fe200008e0000 */
[----:B------:R-:W-:Y:S02]  /*4800*/  UIADD3 UR4, UPT, UPT, UR15, 0xd8, URZ ;  /* 0x000000d80f047890 */ /* 0x000fe4000fffe0ff */
[----:B------:R-:W-:Y:S01]  /*4810*/  UIADD3 UR17, UPT, UPT, UR17, -0x1, URZ ;  /* 0xffffffff11117890 */ /* 0x000fe2000fffe0ff */
[----:B------:R1:W-:Y:S01]  /*4820*/  UTCQMMA gdesc[UR10], gdesc[UR8], tmem[UR5], tmem[UR26], idesc[UR27], UP2 ;  /* 0x00ff1a080a0075ea */ /* 0x0003e20009000305 */
[----:B------:R-:W-:Y:S08]  /*4830*/  UPLOP3.LUT UP2, UPT, UPT, UPT, UPT, 0x80, 0x8 ;  /* 0x000000000008789c */ /* 0x000ff00003f4f070 */
[----:B------:R3:W-:Y:S01]  /*4840*/  UTCQMMA gdesc[UR12], gdesc[UR6], tmem[UR14], tmem[UR24], idesc[UR25], UPT ;  /* 0x00ff18060c0075ea */ /* 0x0007e2000b80030e */
[----:B------:R3:W-:Y:S01]  /*4850*/  UTCBAR [UR4], URZ ;  /* 0x000000ff040073e9 */ /* 0x0007e200080000ff */
[----:B-1----:R-:W-:Y:S01]  /*4860*/  UMOV UR5, UR16 ;  /* 0x0000001000057c82 */ /* 0x002fe20008000000 */
[----:B------:R-:W-:Y:S05]  /*4870*/  BRA.U UP3, `(.L_x_76) ;  /* 0xfffffffd03607547 */ /* 0x000fea000b83ffff */
.L_x_73:
[----:B---3--:R-:W-:Y:S01]  /*4880*/  UIADD3 UR4, UPT, UPT, UR22, 0x1, URZ ;  /* 0x0000000116047890 */ /* 0x008fe2000fffe0ff */
[----:B------:R-:W-:Y:S01]  /*4890*/  LOP3.LUT R3, R3, 0x1, RZ, 0x3c, !PT ;  /* 0x0000000103037812 */ /* 0x000fe200078e3cff */
[----:B------:R-:W-:Y:S02]  /*48a0*/  UIADD3 UR5, UPT, UPT, UR23, 0x1e0, URZ ;  /* 0x000001e017057890 */ /* 0x000fe4000fffe0ff */
[----:B------:R-:W-:-:S04]  /*48b0*/  UISETP.NE.AND UP0, UPT, UR4, 0x2, UPT ;  /* 0x000000020400788c */ /* 0x000fc8000bf05270 */
[----:B------:R-:W-:Y:S02]  /*48c0*/  USEL UR6, URZ, 0x1, UP0 ;  /* 0x00000001ff067887 */ /* 0x000fe40008000000 */
[----:B------:R-:W-:Y:S01]  /*48d0*/  USEL UR22, UR4, URZ, UP0 ;  /* 0x000000ff04167287 */ /* 0x000fe20008000000 */
[----:B------:R2:W-:Y:S03]  /*48e0*/  UTCBAR [UR5], URZ ;  /* 0x000000ff050073e9 */ /* 0x0005e600080000ff */
[----:B------:R-:W-:Y:S01]  /*48f0*/  LOP3.LUT R8, R8, UR6, RZ, 0x3c, !PT ;  /* 0x0000000608087c12 */ /* 0x000fe2000f8e3cff */
[----:B------:R-:W-:Y:S07]  /*4900*/  @P2 BRA `(.L_x_77) ;  /* 0xfffffff800d02947 */ /* 0x000fee000383ffff */
[----:B------:R-:W3:Y:S01]  /*4910*/  S2UR UR6, SR_CgaCtaId ;  /* 0x00000000000679c3 */ /* 0x000ee20000008800 */
[----:B------:R-:W-:Y:S01]  /*4920*/  ELECT P0, URZ, PT ;  /* 0x0000000000ff782f */ /* 0x000fe20003800000 */
[----:B-1----:R-:W-:Y:S01]  /*4930*/  IMAD.MOV.U32 R0, RZ, RZ, 0x1 ;  /* 0x00000001ff007424 */ /* 0x002fe200078e00ff */
[----:B------:R-:W-:Y:S01]  /*4940*/  UIADD3 UR19, UPT, UPT, UR19, 0x1f0, URZ ;  /* 0x000001f013137890 */ /* 0x000fe2000fffe0ff */
[----:B------:R-:W-:Y:S01]  /*4950*/  SHF.L.U32 R3, R8, 0x1f, RZ ;  /* 0x0000001f08037819 */ /* 0x000fe200000006ff */
[----:B------:R-:W-:-:S03]  /*4960*/  UMOV UR4, 0x40 ;  /* 0x0000004000047882 */ /* 0x000fc60000000000 */
[----:B------:R-:W-:Y:S01]  /*4970*/  UVIRTCOUNT.DEALLOC.SMPOOL 0x80 ;  /* 0x000000800000784c */ /* 0x000fe20000000000 */
[----:B---3--:R-:W-:Y:S02]  /*4980*/  ULEA UR6, UR6, UR4, 0x18 ;  /* 0x0000000406067291 */ /* 0x008fe4000f8ec0ff */
[----:B------:R-:W-:-:S07]  /*4990*/  ULEA UR4, UR22, UR19, 0x3 ;  /* 0x0000001316047291 */ /* 0x000fce000f8e18ff */
[----:B------:R1:W-:Y:S02]  /*49a0*/  @P0 STS.U8 [UR6+0x1c], R0 ;  /* 0x00001c00ff000988 */ /* 0x0003e40008000006 */
[----:B------:R-:W3:Y:S02]  /*49b0*/  SYNCS.PHASECHK.TRANS64.TRYWAIT P0, [UR4], R3 ;  /* 0x00000003ff0075a7 */ /* 0x000ee40008001104 */
[----:B-1-3--:R-:W-:Y:S05]  /*49c0*/  @!P0 BRA `(.L_x_78) ;  /* 0x0000004000948947 */ /* 0x00afea0003800000 */
.L_x_179:
[----:B------:R-:W-:-:S04]  /*49d0*/  UIADD3 UR4, UPT, UPT, UR22, 0x1, URZ ;  /* 0x0000000116047890 */ /* 0x000fc8000fffe0ff */
[----:B------:R-:W-:-:S04]  /*49e0*/  UISETP.NE.AND UP0, UPT, UR4, 0x2, UPT ;  /* 0x000000020400788c */ /* 0x000fc8000bf05270 */
[----:B--2---:R-:W-:Y:S02]  /*49f0*/  USEL UR5, URZ, 0x1, UP0 ;  /* 0x00000001ff057887 */ /* 0x004fe40008000000 */
[----:B------:R-:W-:-:S04]  /*4a00*/  USEL UR4, UR4, URZ, UP0 ;  /* 0x000000ff04047287 */ /* 0x000fc80008000000 */
[----:B------:R-:W-:Y:S01]  /*4a10*/  ULEA UR4, UR4, UR19, 0x3 ;  /* 0x0000001304047291 */ /* 0x000fe2000f8e18ff */
[----:B-1----:R-:W-:-:S04]  /*4a20*/  LOP3.LUT R3, R8, UR5, RZ, 0x3c, !PT ;  /* 0x0000000508037c12 */ /* 0x002fc8000f8e3cff */
[----:B------:R-:W-:-:S04]  /*4a30*/  SHF.L.U32 R3, R3, 0x1f, RZ ;  /* 0x0000001f03037819 */ /* 0x000fc800000006ff */
[----:B------:R-:W1:Y:S02]  /*4a40*/  SYNCS.PHASECHK.TRANS64.TRYWAIT P0, [UR4], R3 ;  /* 0x00000003ff0075a7 */ /* 0x000e640008001104 */
[----:B-1----:R-:W-:Y:S05]  /*4a50*/  @!P0 BRA `(.L_x_79) ;  /* 0x0000004000888947 */ /* 0x002fea0003800000 */
.L_x_181:
[----:B------:R-:W-:Y:S01]  /*4a60*/  NOP ;  /* 0x0000000000007918 */ /* 0x000fe20000000000 */
[----:B-1----:R-:W1:Y:S01]  /*4a70*/  LDS R0, [UR6+0x14] ;  /* 0x00001406ff007984 */ /* 0x002e620008000800 */
[----:B------:R-:W-:Y:S01]  /*4a80*/  LOP3.LUT R2, R9, 0xffff, RZ, 0xc0, !PT ;  /* 0x0000ffff09027812 */ /* 0x000fe200078ec0ff */
[----:B------:R-:W-:Y:S02]  /*4a90*/  IMAD.MOV.U32 R3, RZ, RZ, 0xffff ;  /* 0x0000ffffff037424 */ /* 0x000fe400078e00ff */
[----:B------:R-:W-:Y:S01]  /*4aa0*/  IMAD.MOV.U32 R5, RZ, RZ, 0x1 ;  /* 0x00000001ff057424 */ /* 0x000fe200078e00ff */
[----:B------:R-:W-:-:S04]  /*4ab0*/  SHF.R.U32.HI R2, RZ, 0x5, R2 ;  /* 0x00000005ff027819 */ /* 0x000fc80000011602 */
[-C--:B------:R-:W-:Y:S02]  /*4ac0*/  SHF.L.U32 R3, R3, R2.reuse, RZ ;  /* 0x0000000203037219 */ /* 0x080fe400000006ff */
[----:B------:R-:W-:Y:S02]  /*4ad0*/  SHF.L.U32 R5, R5, R2, RZ ;  /* 0x0000000205057219 */ /* 0x000fe400000006ff */
[----:B-1----:R-:W-:-:S04]  /*4ae0*/  LOP3.LUT R0, R0, R3, RZ, 0xc0, !PT ;  /* 0x0000000300007212 */ /* 0x002fc800078ec0ff */
[----:B------:R-:W-:-:S13]  /*4af0*/  ISETP.NE.AND P0, PT, R0, R3, PT ;  /* 0x000000030000720c */ /* 0x000fda0003f05270 */
[----:B------:R-:W-:Y:S05]  /*4b00*/  @P0 BRA `(.L_x_80) ;  /* 0x00000000005c0947 */ /* 0x000fea0003800000 */
[----:B------:R-:W1:Y:S02]  /*4b10*/  LDS R0, [UR6+0x18] ;  /* 0x00001806ff007984 */ /* 0x000e640008000800 */
[----:B-1----:R-:W-:-:S04]  /*4b20*/  LOP3.LUT R0, R0, R5, RZ, 0xc0, !PT ;  /* 0x0000000500007212 */ /* 0x002fc800078ec0ff */
[----:B------:R-:W-:-:S13]  /*4b30*/  ISETP.NE.AND P0, PT, R0, R5, PT ;  /* 0x000000050000720c */ /* 0x000fda0003f05270 */
[----:B------:R-:W-:Y:S05]  /*4b40*/  @P0 BRA `(.L_x_81) ;  /* 0x0000000000400947 */ /* 0x000fea0003800000 */
[----:B------:R-:W-:Y:S01]  /*4b50*/  R2UR UR4, R3 ;  /* 0x00000000030472ca */ /* 0x000fe200000e0000 */
[----:B------:R-:W1:Y:S01]  /*4b60*/  S2R R2, SR_LANEID ;  /* 0x0000000000027919 */ /* 0x000e620000000000 */
[----:B------:R-:W-:-:S04]  /*4b70*/  LOP3.LUT R5, RZ, R5, RZ, 0x33, !PT ;  /* 0x00000005ff057212 */ /* 0x000fc800078e33ff */
[----:B------:R-:W2:Y:S07]  /*4b80*/  REDUX UR7, R5 ;  /* 0x00000000050773c4 */ /* 0x000eae0000000000 */
[----:B------:R-:W-:-:S03]  /*4b90*/  ULOP3.LUT UR5, URZ, UR4, URZ, 0x33, !UPT ;  /* 0x00000004ff057292 */ /* 0x000fc6000f8e33ff */
[----:B------:R-:W-:Y:S02]  /*4ba0*/  VOTEU.ANY UR4, UPT, PT ;  /* 0x0000000000047886 */ /* 0x000fe400038e0100 */
[----:B------:R-:W-:Y:S01]  /*4bb0*/  UFLO.U32 UR4, UR4 ;  /* 0x00000004000472bd */ /* 0x000fe200080e0000 */
[----:B------:R-:W-:-:S04]  /*4bc0*/  IMAD.U32 R0, RZ, RZ, UR5 ;  /* 0x00000005ff007e24 */ /* 0x000fc8000f8e00ff */
[----:B------:R-:W3:Y:S02]  /*4bd0*/  REDUX UR8, R0 ;  /* 0x00000000000873c4 */ /* 0x000ee40000000000 */
[----:B------:R1:W-:Y:S02]  /*4be0*/  UTCATOMSWS.AND URZ, UR5 ;  /* 0x0000000500ff79e3 */ /* 0x0003e40008000000 */
[----:B-1----:R-:W-:Y:S01]  /*4bf0*/  ISETP.EQ.U32.AND P0, PT, R2, UR4, PT ;  /* 0x0000000402007c0c */ /* 0x002fe2000bf02070 */
[----:B--2---:R-:W-:Y:S02]  /*4c00*/  IMAD.U32 R2, RZ, RZ, UR7 ;  /* 0x00000007ff027e24 */ /* 0x004fe4000f8e00ff */
[----:B---3--:R-:W-:-:S10]  /*4c10*/  IMAD.U32 R3, RZ, RZ, UR8 ;  /* 0x00000008ff037e24 */ /* 0x008fd4000f8e00ff */
[----:B------:R1:W-:Y:S04]  /*4c20*/  @P0 ATOMS.AND RZ, [UR6+0x14], R3 ;  /* 0x00001403ffff098c */ /* 0x0003e8000a800006 */
[----:B------:R1:W-:Y:S01]  /*4c30*/  @P0 ATOMS.AND RZ, [UR6+0x18], R2 ;  /* 0x00001802ffff098c */ /* 0x0003e2000a800006 */
[----:B------:R-:W-:Y:S05]  /*4c40*/  BRA `(.L_x_82) ;  /* 0x0000000000147947 */ /* 0x000fea0003800000 */
.L_x_81:
[----:B------:R-:W-:Y:S02]  /*4c50*/  MOV R2, 0x4c70 ;  /* 0x00004c7000027802 */ /* 0x000fe40000000f00 */
[----:B----45:R-:W-:Y:S05]  /*4c60*/  CALL.REL.NOINC `($__internal_0_$__cuda_sm10x_tcgen05_guardrail_trap_col_being_dealloced_not_returned_by_alloc) ;  /* 0x0000004000a87944 */ /* 0x030fea0003c00000 */
[----:B------:R-:W-:Y:S05]  /*4c70*/  BRA `(.L_x_82) ;  /* 0x0000000000087947 */ /* 0x000fea0003800000 */
.L_x_80:
[----:B------:R-:W-:Y:S02]  /*4c80*/  MOV R2, 0x4ca0 ;  /* 0x00004ca000027802 */ /* 0x000fe40000000f00 */
[----:B----45:R-:W-:Y:S05]  /*4c90*/  CALL.REL.NOINC `($__internal_2_$__cuda_sm10x_tcgen05_guardrail_trap_unallocated_columns_being_dealloced) ;  /* 0x0000004000b47944 */ /* 0x030fea0003c00000 */
.L_x_82:
[----:B------:R-:W-:Y:S01]  /*4ca0*/  NOP ;  /* 0x0000000000007918 */ /* 0x000fe20000000000 */
[----:B------:R-:W-:Y:S05]  /*4cb0*/  EXIT ;  /* 0x000000000000794d */ /* 0x000fea0003800000 */
.L_x_66:
[----:B------:R-:W2:Y:S01]  /*4cc0*/  LDCU UR5, c[0x0][0x384] ;  /* 0x00007080ff0577ac */ /* 0x000ea20008000800 */
[----:B------:R-:W-:Y:S02]  /*4cd0*/  UISETP.NE.OR UP0, UPT, UR15, 0x3, !UP2 ;  /* 0x000000030f00788c */ /* 0x000fe4000d705670 */
[----:B--2---:R-:W-:-:S07]  /*4ce0*/  UIADD3 UR5, UPT, UPT, UR5, 0x3f, URZ ;  /* 0x0000003f05057890 */ /* 0x004fce000fffe0ff */
[----:B------:R-:W-:Y:S05]  /*4cf0*/  BRA.U UP0, `(.L_x_83) ;  /* 0x0000001100107547 */ /* 0x000fea000b800000 */
[----:B------:R-:W-:Y:S01]  /*4d00*/  USHF.R.S32.HI UR4, URZ, 0x1f, UR5 ;  /* 0x0000001fff047899 */ /* 0x000fe20008011405 */
[----:B------:R-:W2:Y:S01]  /*4d10*/  LDC.64 R2, c[0x0][0x888] ;  /* 0x00022200ff027b82 */ /* 0x000ea20000000a00 */
[----:B------:R-:W3:Y:S01]  /*4d20*/  LDCU UR15, c[0x0][0xb0c] ;  /* 0x00016180ff0f77ac */ /* 0x000ee20008000800 */
[----:B------:R-:W-:Y:S01]  /*4d30*/  R2UR UR48, R70 ;  /* 0x00000000463072ca */ /* 0x000fe200000e0000 */
[----:B------:R-:W-:Y:S01]  /*4d40*/  IMAD.MOV.U32 R11, RZ, RZ, 0x1 ;  /* 0x00000001ff0b7424 */ /* 0x000fe200078e00ff */
[----:B------:R-:W-:Y:S01]  /*4d50*/  R2UR UR44, R71 ;  /* 0x00000000472c72ca */ /* 0x000fe200000e0000 */
[----:B------:R-:W-:Y:S01]  /*4d60*/  ULEA.HI UR4, UR4, UR5, URZ, 0x6 ;  /* 0x0000000504047291 */ /* 0x000fe2000f8f30ff */
[----:B------:R-:W-:Y:S01]  /*4d70*/  IMAD.MOV.U32 R10, RZ, RZ, RZ ;  /* 0x000000ffff0a7224 */ /* 0x000fe200078e00ff */
[----:B------:R-:W4:Y:S01]  /*4d80*/  LDCU UR38, c[0x0][0x370] ;  /* 0x00006e00ff2677ac */ /* 0x000f220008000800 */
[----:B------:R-:W1:Y:S01]  /*4d90*/  S2UR UR11, SR_CgaCtaId ;  /* 0x00000000000b79c3 */ /* 0x000e620000008800 */
[----:B------:R-:W-:Y:S01]  /*4da0*/  USHF.R.S32.HI UR29, URZ, 0x6, UR4 ;  /* 0x00000006ff1d7899 */ /* 0x000fe20008011404 */
[----:B------:R-:W4:Y:S05]  /*4db0*/  LDCU.128 UR32, c[0x0][0xb10] ;  /* 0x00016200ff2077ac */ /* 0x000f2a0008000c00 */
[----:B------:R-:W-:Y:S01]  /*4dc0*/  IMAD.U32 R4, RZ, RZ, UR29 ;  /* 0x0000001dff047e24 */ /* 0x000fe2000f8e00ff */
[----:B------:R-:W4:Y:S04]  /*4dd0*/  LDCU UR4, c[0x0][0xb30] ;  /* 0x00016600ff0477ac */ /* 0x000f280008000800 */
[----:B------:R-:W-:Y:S01]  /*4de0*/  IABS R0, R4 ;  /* 0x0000000400007213 */ /* 0x000fe20000000000 */
[----:B------:R-:W1:Y:S01]  /*4df0*/  LDCU UR31, c[0x0][0x374] ;  /* 0x00006e80ff1f77ac */ /* 0x000e620008000800 */
[----:B--2---:R-:W-:-:S02]  /*4e00*/  ISETP.NE.U32.AND P0, PT, R2, RZ, PT ;  /* 0x000000ff0200720c */ /* 0x004fc40003f05070 */
[----:B------:R-:W-:Y:S01]  /*4e10*/  R2UR UR28, R0 ;  /* 0x00000000001c72ca */ /* 0x000fe200000e0000 */
[----:B------:R-:W2:Y:S01]  /*4e20*/  LDCU.64 UR8, c[0x0][0x348] ;  /* 0x00006900ff0877ac */ /* 0x000ea20008000a00 */
[----:B------:R-:W-:Y:S02]  /*4e30*/  ISETP.NE.AND.EX P0, PT, R3, RZ, PT, P0 ;  /* 0x000000ff0300720c */ /* 0x000fe40003f05300 */
[----:B------:R-:W2:Y:S01]  /*4e40*/  LDC.64 R2, c[0x0][0x890] ;  /* 0x00022400ff027b82 */ /* 0x000ea20000000a00 */
[----:B------:R-:W-:Y:S01]  /*4e50*/  IABS R4, R4 ;  /* 0x0000000400047213 */ /* 0x000fe20000000000 */
[----:B------:R-:W-:Y:S01]  /*4e60*/  UMOV UR24, 0x400 ;  /* 0x0000040000187882 */ /* 0x000fe20000000000 */
[----:B------:R-:W2:Y:S03]  /*4e70*/  LDCU UR50, c[0x0][0xb20] ;  /* 0x00016400ff3277ac */ /* 0x000ea60008000800 */
[----:B------:R-:W-:Y:S01]  /*4e80*/  IMAD.MOV R4, RZ, RZ, -R4 ;  /* 0x000000ffff047224 */ /* 0x000fe200078e0a04 */
[----:B------:R-:W2:Y:S02]  /*4e90*/  LDCU UR30, c[0x0][0x388] ;  /* 0x00007100ff1e77ac */ /* 0x000ea40008000800 */
[----:B------:R-:W2:Y:S01]  /*4ea0*/  I2F.RP R5, UR28 ;  /* 0x0000001c00057d06 */ /* 0x000ea20008209400 */
[----:B---3--:R-:W-:Y:S01]  /*4eb0*/  UISETP.NE.AND UP2, UPT, UR15, 0x1, UPT ;  /* 0x000000010f00788c */ /* 0x008fe2000bf45270 */
[----:B------:R-:W-:Y:S01]  /*4ec0*/  R2UR UR45, R4 ;  /* 0x00000000042d72ca */ /* 0x000fe200000e0000 */
[----:B----4-:R-:W-:-:S02]  /*4ed0*/  UISETP.NE.AND UP2, UPT, UR4, 0x1, UPT ;  /* 0x000000010400788c */ /* 0x010fc4000bf45270 */
[----:B-1----:R-:W-:Y:S02]  /*4ee0*/  ULEA UR24, UR11, UR24, 0x18 ;  /* 0x000000180b187291 */ /* 0x002fe4000f8ec0ff */
[----:B------:R-:W-:Y:S02]  /*4ef0*/  UIMAD.WIDE.U32 UR6, UR38, UR32, URZ ;  /* 0x00000020260672a5 */ /* 0x000fe4000f8e00ff */
[----:B------:R-:W-:Y:S02]  /*4f00*/  UIADD3 UR46, UPT, UPT, UR24, 0x1b0, URZ ;  /* 0x000001b0182e7890 */ /* 0x000fe4000fffe0ff */
[----:B------:R-:W-:Y:S02]  /*4f10*/  UIMAD.WIDE.U32 UR12, UR31, UR35, URZ ;  /* 0x000000231f0c72a5 */ /* 0x000fe4000f8e00ff */
[----:B------:R-:W-:Y:S01]  /*4f20*/  UPRMT UR46, UR11, 0x654, UR46 ;  /* 0x000006540b2e7896 */ /* 0x000fe2000800002e */
[----:B--2---:R-:W1:Y:S01]  /*4f30*/  MUFU.RCP R0, R5 ;  /* 0x0000000500007308 */ /* 0x004e620000001000 */
[----:B------:R-:W-:-:S02]  /*4f40*/  UISETP.NE.AND UP0, UPT, UR39, 0x1, UPT ;  /* 0x000000012700788c */ /* 0x000fc4000bf05270 */
[----:B------:R-:W-:Y:S02]  /*4f50*/  UIADD3 UR36, UP0, UPT, UR8, 0x580, URZ ;  /* 0x0000058008247890 */ /* 0x000fe4000ff1e0ff */
[----:B------:R-:W-:Y:S01]  /*4f60*/  UIADD3 UR40, UPT, UPT, UR24, 0x1d8, URZ ;  /* 0x000001d818287890 */ /* 0x000fe2000fffe0ff */
[----:B------:R-:W-:Y:S01]  /*4f70*/  UMOV UR6, UR7 ;  /* 0x0000000700067c82 */ /* 0x000fe20008000000 */
[----:B------:R-:W-:Y:S01]  /*4f80*/  UMOV UR42, UR13 ;  /* 0x0000000d002a7c82 */ /* 0x000fe20008000000 */
[----:B------:R-:W-:Y:S02]  /*4f90*/  UISETP.GE.AND UP1, UPT, UR39, 0x1, UPT ;  /* 0x000000012700788c */ /* 0x000fe4000bf26270 */
[----:B------:R-:W-:Y:S02]  /*4fa0*/  UIADD3.X UR37, UPT, UPT, URZ, UR9, URZ, UP0, !UPT ;  /* 0x00000009ff257290 */ /* 0x000fe400087fe4ff */
[----:B------:R-:W-:Y:S01]  /*4fb0*/  UPLOP3.LUT UP4, UPT, UPT, UPT, UPT, 0x40, 0x4 ;  /* 0x000000000004789c */ /* 0x000fe20003f8e870 */
[----:B------:R-:W2:Y:S01]  /*4fc0*/  LDCU.64 UR16, c[0x0][0xb28] ;  /* 0x00016500ff1077ac */ /* 0x000ea20008000a00 */
[----:B-1----:R-:W-:Y:S01]  /*4fd0*/  VIADD R0, R0, 0xffffffe ;  /* 0x0ffffffe00007836 */ /* 0x002fe20000000000 */
[----:B------:R-:W-:-:S02]  /*4fe0*/  UISETP.NE.AND UP1, UPT, UR34, 0x1, UPT ;  /* 0x000000012200788c */ /* 0x000fc4000bf25270 */
[----:B------:R-:W-:-:S03]  /*4ff0*/  UIADD3 UR8, UPT, UPT, UR24, 0x400, URZ ;  /* 0x0000040018087890 */ /* 0x000fc6000fffe0ff */
[----:B------:R-:W1:Y:S01]  /*5000*/  F2I.FTZ.U32.TRUNC.NTZ R0, R0 ;  /* 0x0000000000007305 */ /* 0x000e62000021f000 */
[----:B------:R-:W-:Y:S02]  /*5010*/  UIADD3 UR9, UPT, UPT, UR24, 0x1b0, URZ ;  /* 0x000001b018097890 */ /* 0x000fe4000fffe0ff */
[----:B------:R-:W-:Y:S02]  /*5020*/  UPRMT UR40, URZ, 0x654, UR40 ;  /* 0x00000654ff287896 */ /* 0x000fe40008000028 */
[----:B------:R-:W-:Y:S02]  /*5030*/  USHF.R.U32.HI UR43, URZ, UR33, UR6 ;  /* 0x00000021ff2b7299 */ /* 0x000fe40008011606 */
[----:B------:R-:W-:Y:S02]  /*5040*/  USHF.R.U32.HI UR42, URZ, UR50, UR42 ;  /* 0x00000032ff2a7299 */ /* 0x000fe4000801162a */
[----:B------:R-:W-:Y:S02]  /*5050*/  UISETP.NE.AND UP0, UPT, UR30, URZ, UPT ;  /* 0x000000ff1e00728c */ /* 0x000fe4000bf05270 */
[----:B------:R-:W-:Y:S01]  /*5060*/  UISETP.NE.AND UP6, UPT, UR29, URZ, UPT ;  /* 0x000000ff1d00728c */ /* 0x000fe2000bfc5270 */
[----:B------:R-:W-:Y:S01]  /*5070*/  VOTEU.ANY UP5, P0 ;  /* 0x0000000000ff7886 */ /* 0x000fe200000a0100 */
[----:B-1----:R-:W-:-:S13]  /*5080*/  R2UR UR5, R0 ;  /* 0x00000000000572ca */ /* 0x002fda00000e0000 */
[----:B------:R-:W-:-:S04]  /*5090*/  UIADD3 UR4, UPT, UPT, URZ, -UR5, URZ ;  /* 0x80000005ff047290 */ /* 0x000fc8000fffe0ff */
[----:B------:R-:W-:-:S03]  /*50a0*/  UIMAD UR10, UR4, UR28, URZ ;  /* 0x0000001c040a72a4 */ /* 0x000fc6000f8e02ff */
[----:B------:R-:W-:Y:S02]  /*50b0*/  UMOV UR4, URZ ;  /* 0x000000ff00047c82 */ /* 0x000fe40008000000 */
[----:B------:R-:W-:-:S07]  /*50c0*/  UIMAD.WIDE.U32 UR10, UR5, UR10, UR4 ;  /* 0x0000000a050a72a5 */ /* 0x000fce000f8e0004 */
[----:B--2---:R-:W-:-:S05]  /*50d0*/  UMOV UR41, UR11 ;  /* 0x0000000b00297c82 */ /* 0x004fca0008000000 */
.L_x_93:
[----:B------:R-:W-:Y:S04]  /*50e0*/  SHF.L.U32 R5, R10, 0x1f, RZ ;  /* 0x0000001f0a057819 */ /* 0x000fe800000006ff */
[----:B-1----:R-:W1:Y:S02]  /*50f0*/  SYNCS.PHASECHK.TRANS64.TRYWAIT P0, [UR24+0x1d0], R5 ;  /* 0x0001d005ff0075a7 */ /* 0x002e640008001118 */
[----:B-1----:R-:W-:Y:S05]  /*5100*/  @!P0 BRA `(.L_x_84) ;  /* 0x0000003800f48947 */ /* 0x002fea0003800000 */
.L_x_183:
[----:B-1----:R-:W1:Y:S01]  /*5110*/  LDS.128 R4, [UR24+0x210] ;  /* 0x00021018ff047984 */ /* 0x002e620008000c00 */
[----:B------:R-:W-:Y:S01]  /*5120*/  UISETP.GE.AND UP0, UPT, UR39, 0x1, UPT ;  /* 0x000000012700788c */ /* 0x000fe2000bf06270 */
[----:B------:R-:W-:Y:S01]  /*5130*/  @!PT LDS RZ, [RZ] ;  /* 0x00000000fffff984 */ /* 0x000fe20000000800 */
[----:B------:R-:W-:Y:S01]  /*5140*/  @!PT LDS RZ, [RZ] ;  /* 0x00000000fffff984 */ /* 0x000fe20000000800 */
[----:B------:R-:W-:Y:S01]  /*5150*/  @!PT LDS RZ, [RZ] ;  /* 0x00000000fffff984 */ /* 0x000fe20000000800 */
[----:B------:R-:W-:Y:S01]  /*5160*/  @!PT LDS RZ, [RZ] ;  /* 0x00000000fffff984 */ /* 0x000fe20000000800 */
[----:B------:R2:W-:Y:S06]  /*5170*/  MEMBAR.ALL.CTA ;  /* 0x0000000000007992 */ /* 0x0005ec0000008000 */
[----:B--2---:R-:W2:Y:S02]  /*5180*/  FENCE.VIEW.ASYNC.S ;  /* 0x00000000000073c6 */ /* 0x004ea40000000000 */
[----:B--2---:R-:W-:Y:S01]  /*5190*/  SYNCS.ARRIVE.TRANS64.RED.A1T0 RZ, [UR40], RZ ;  /* 0x000000ffffff79a7 */ /* 0x004fe20008100428 */
[----:B-1----:R-:W-:Y:S11]  /*51a0*/  LOP3.LUT P0, RZ, R6, 0x1, RZ, 0xc0, !PT ;  /* 0x0000000106ff7812 */ /* 0x002ff6000780c0ff */
[----:B------:R-:W-:Y:S02]  /*51b0*/  @!UPT UIADD3 URZ, UPT, UPT, URZ, URZ, URZ ;  /* 0x000000fffffff290 */ /* 0x000fe4000fffe0ff */
[----:B------:R-:W-:Y:S01]  /*51c0*/  VOTEU.ANY UP1, P0 ;  /* 0x0000000000ff7886 */ /* 0x000fe20000020100 */
[----:B------:R-:W-:Y:S11]  /*51d0*/  PLOP3.LUT P0, PT, PT, PT, UP1, 0x80, 0x8 ;  /* 0x000000000008781c */ /* 0x000ff60003f0f018 */
[----:B------:R-:W-:Y:S02]  /*51e0*/  @!UPT UIADD3 URZ, UPT, UPT, URZ, URZ, URZ ;  /* 0x000000fffffff290 */ /* 0x000fe4000fffe0ff */
[----:B------:R-:W-:Y:S02]  /*51f0*/  @P0 MOV R8, R4 ;  /* 0x0000000400080202 */ /* 0x000fe40000000f00 */
[----:B------:R-:W-:Y:S02]  /*5200*/  @P0 LOP3.LUT R0, R5, 0xffff, RZ, 0xc0, !PT ;  /* 0x0000ffff05000812 */ /* 0x000fe400078ec0ff */
[----:B------:R-:W-:Y:S02]  /*5210*/  @P0 R2UR UR5, R8 ;  /* 0x00000000080502ca */ /* 0x000fe400000e0000 */
[----:B------:R-:W-:Y:S11]  /*5220*/  @P0 R2UR UR4, R0 ;  /* 0x00000000000402ca */ /* 0x000ff600000e0000 */
[----:B------:R-:W-:Y:S02]  /*5230*/  @UP1 UMOV UR14, UR5 ;  /* 0x00000005000e1c82 */ /* 0x000fe40008000000 */
[----:B------:R-:W-:Y:S01]  /*5240*/  @UP1 UMOV UR7, UR4 ;  /* 0x0000000400071c82 */ /* 0x000fe20008000000 */
[----:B------:R-:W-:Y:S05]  /*5250*/  BRA.U !UP0, `(.L_x_85) ;  /* 0x0000000108c07547 */ /* 0x000fea000b800000 */
[----:B------:R-:W-:Y:S02]  /*5260*/  UIMAD.WIDE.U32 UR12, UR7, UR35, URZ ;  /* 0x00000023070c72a5 */ /* 0x000fe4000f8e00ff */
[----:B------:R-:W-:Y:S02]  /*5270*/  UP2UR UR25, UPR, URZ, 0x4 ;  /* 0x00000004ff197883 */ /* 0x000fe40008000000 */
[----:B------:R-:W-:Y:S02]  /*5280*/  UISETP.NE.AND UP2, UPT, UR34, 0x1, UPT ;  /* 0x000000012200788c */ /* 0x000fe4000bf45270 */
[----:B------:R-:W-:Y:S02]  /*5290*/  UIMAD.WIDE.U32 UR18, UR14, UR32, URZ ;  /* 0x000000200e1272a5 */ /* 0x000fe4000f8e00ff */
[----:B------:R-:W-:Y:S02]  /*52a0*/  USEL UR4, UR31, UR42, !UP2 ;  /* 0x0000002a1f047287 */ /* 0x000fe4000d000000 */
[----:B------:R-:W-:Y:S02]  /*52b0*/  UISETP.NE.AND UP0, UPT, UR15, 0x1, UPT ;  /* 0x000000010f00788c */ /* 0x000fe4000bf05270 */
[----:B------:R-:W-:Y:S02]  /*52c0*/  UP2UR UR27, UPR, URZ, 0x2 ;  /* 0x00000002ff1b7883 */ /* 0x000fe40008000000 */
[----:B------:R-:W-:Y:S02]  /*52d0*/  UISETP.NE.AND UP1, UPT, UR39, 0x1, UPT ;  /* 0x000000012700788c */ /* 0x000fe4000bf25270 */
[----:B------:R-:W-:Y:S02]  /*52e0*/  UIMAD.WIDE.U32 UR20, UR4, UR16, URZ ;  /* 0x00000010041472a5 */ /* 0x000fe4000f8e00ff */
[----:B------:R-:W-:Y:S01]  /*52f0*/  USEL UR10, UR38, UR43, !UP0 ;  /* 0x0000002b260a7287 */ /* 0x000fe2000c000000 */
[----:B------:R-:W-:Y:S02]  /*5300*/  UMOV UR5, UR13 ;  /* 0x0000000d00057c82 */ /* 0x000fe40008000000 */
[----:B------:R-:W-:Y:S02]  /*5310*/  USHF.R.U32.HI UR6, URZ, UR50, UR5 ;  /* 0x00000032ff067299 */ /* 0x000fe40008011605 */
[----:B------:R-:W-:Y:S02]  /*5320*/  UIMAD.WIDE.U32 UR22, UR10, UR16, URZ ;  /* 0x000000100a1672a5 */ /* 0x000fe4000f8e00ff */
[----:B------:R-:W-:Y:S02]  /*5330*/  USEL UR6, UR7, UR6, !UP2 ;  /* 0x0000000607067287 */ /* 0x000fe4000d000000 */
[----:B------:R-:W-:Y:S02]  /*5340*/  UISETP.NE.AND UP2, UPT, UR25, URZ, UPT ;  /* 0x000000ff1900728c */ /* 0x000fe4000bf45270 */
[----:B------:R-:W-:Y:S01]  /*5350*/  UIMAD.WIDE.U32 UR12, UR6, UR16, URZ ;  /* 0x00000010060c72a5 */ /* 0x000fe2000f8e00ff */
[----:B------:R-:W-:Y:S02]  /*5360*/  UMOV UR5, UR19 ;  /* 0x0000001300057c82 */ /* 0x000fe40008000000 */
[----:B------:R-:W-:Y:S03]  /*5370*/  USHF.R.U32.HI UR11, URZ, UR33, UR5 ;  /* 0x00000021ff0b7299 */ /* 0x000fe60008011605 */
[----:B------:R-:W-:Y:S02]  /*5380*/  UMOV UR5, UR21 ;  /* 0x0000001500057c82 */ /* 0x000fe40008000000 */
[----:B------:R-:W-:Y:S03]  /*5390*/  @UP1 USHF.R.U32.HI UR4, URZ, UR17, UR5 ;  /* 0x00000011ff041299 */ /* 0x000fe60008011605 */
[----:B------:R-:W-:Y:S01]  /*53a0*/  UMOV UR5, UR23 ;  /* 0x0000001700057c82 */ /* 0x000fe20008000000 */
[----:B------:R-:W-:Y:S02]  /*53b0*/  UIMAD UR4, UR39, UR4, URZ ;  /* 0x00000004270472a4 */ /* 0x000fe4000f8e02ff */
[----:B------:R-:W-:Y:S02]  /*53c0*/  @UP1 USHF.R.U32.HI UR10, URZ, UR17, UR5 ;  /* 0x00000011ff0a1299 */ /* 0x000fe40008011605 */
[----:B------:R-:W-:Y:S02]  /*53d0*/  USEL UR5, UR14, UR11, !UP0 ;  /* 0x0000000b0e057287 */ /* 0x000fe4000c000000 */
[----:B------:R-:W-:Y:S02]  /*53e0*/  UIMAD UR11, UR39, UR10, URZ ;  /* 0x0000000a270b72a4 */ /* 0x000fe4000f8e02ff */
[----:B------:R-:W-:Y:S03]  /*53f0*/  UISETP.GE.AND UP0, UPT, UR6, UR4, UPT ;  /* 0x000000040600728c */ /* 0x000fe6000bf06270 */
[----:B------:R-:W-:Y:S01]  /*5400*/  UMOV UR4, UR13 ;  /* 0x0000000d00047c82 */ /* 0x000fe20008000000 */
[----:B------:R-:W-:Y:S02]  /*5410*/  UISETP.GE.OR UP0, UPT, UR5, UR11, UP0 ;  /* 0x0000000b0500728c */ /* 0x000fe40008706670 */
[----:B------:R-:W-:Y:S02]  /*5420*/  USHF.R.U32.HI UR4, URZ, UR17, UR4 ;  /* 0x00000011ff047299 */ /* 0x000fe40008011604 */
[----:B------:R-:W-:Y:S02]  /*5430*/  UIMAD.WIDE.U32 UR12, UR5, UR16, URZ ;  /* 0x00000010050c72a5 */ /* 0x000fe4000f8e00ff */
[----:B------:R-:W-:Y:S04]  /*5440*/  USEL UR18, UR6, UR4, !UP1 ;  /* 0x0000000406127287 */ /* 0x000fe8000c800000 */
[----:B------:R-:W-:Y:S01]  /*5450*/  UIADD3 UR11, UPT, UPT, -UR18, URZ, URZ ;  /* 0x000000ff120b7290 */ /* 0x000fe2000fffe1ff */
[----:B------:R-:W-:Y:S02]  /*5460*/  @!UP0 UMOV UR4, UR13 ;  /* 0x0000000d00048c82 */ /* 0x000fe40008000000 */
[----:B------:R-:W-:Y:S02]  /*5470*/  @!UP0 USHF.R.U32.HI UR4, URZ, UR17, UR4 ;  /* 0x00000011ff048299 */ /* 0x000fe40008011604 */
[----:B------:R-:W-:Y:S02]  /*5480*/  UIMAD UR11, UR39, UR11, UR6 ;  /* 0x0000000b270b72a4 */ /* 0x000fe4000f8e0206 */
[----:B------:R-:W-:Y:S02]  /*5490*/  @!UP0 USEL UR4, UR5, UR4, !UP1 ;  /* 0x0000000405048287 */ /* 0x000fe4000c800000 */
[----:B------:R-:W-:Y:S02]  /*54a0*/  UISETP.NE.AND UP1, UPT, UR27, URZ, UPT ;  /* 0x000000ff1b00728c */ /* 0x000fe4000bf25270 */
[----:B------:R-:W-:Y:S02]  /*54b0*/  @!UP0 UIMAD UR11, UR10, UR11, UR4 ;  /* 0x0000000b0a0b82a4 */ /* 0x000fe4000f8e0204 */
[----:B------:R-:W-:Y:S02]  /*54c0*/  @!UP0 UIADD3 UR12, UPT, UPT, UR18, -UR4, URZ ;  /* 0x80000004120c8290 */ /* 0x000fe4000fffe0ff */
[----:B------:R-:W-:Y:S02]  /*54d0*/  UIADD3 UR4, UPT, UPT, -UR5, URZ, URZ ;  /* 0x000000ff05047290 */ /* 0x000fe4000fffe1ff */
[----:B------:R-:W-:Y:S02]  /*54e0*/  UIADD3 UR10, UPT, UPT, -UR6, URZ, URZ ;  /* 0x000000ff060a7290 */ /* 0x000fe4000fffe1ff */
[----:B------:R-:W-:Y:S02]  /*54f0*/  @!UP0 UIMAD UR6, UR12, UR39, UR5 ;  /* 0x000000270c0682a4 */ /* 0x000fe4000f8e0205 */
[----:B------:R-:W-:Y:S02]  /*5500*/  UIMAD UR14, UR15, UR4, UR14 ;  /* 0x000000040f0e72a4 */ /* 0x000fe4000f8e020e */
[----:B------:R-:W-:Y:S01]  /*5510*/  UIMAD UR7, UR34, UR10, UR7 ;  /* 0x0000000a220772a4 */ /* 0x000fe2000f8e0207 */
[----:B------:R-:W-:Y:S02]  /*5520*/  @!UP0 UMOV UR5, UR11 ;  /* 0x0000000b00058c82 */ /* 0x000fe40008000000 */
[----:B------:R-:W-:Y:S02]  /*5530*/  UIMAD UR14, UR5, UR15, UR14 ;  /* 0x0000000f050e72a4 */ /* 0x000fe4000f8e020e */
[----:B------:R-:W-:Y:S11]  /*5540*/  UIMAD UR7, UR6, UR34, UR7 ;  /* 0x00000022060772a4 */ /* 0x000ff6000f8e0207 */
[----:B------:R-:W-:Y:S01]  /*5550*/  @!UPT UIADD3 URZ, UPT, UPT, URZ, URZ, URZ ;  /* 0x000000fffffff290 */ /* 0x000fe2000fffe0ff */
.L_x_85:
[----:B------:R-:W1:Y:S01]  /*5560*/  @!UP2 LDCU.128 UR20, c[0x0][0xb10] ;  /* 0x00016200ff14a7ac */ /* 0x000e620008000c00 */
[----:B------:R-:W-:Y:S04]  /*5570*/  MOV R0, UR26 ;  /* 0x0000001a00007c02 */ /* 0x000fe80008000f00 */
[----:B------:R-:W-:Y:S01]  /*5580*/  IABS R0, R0 ;  /* 0x0000000000007213 */ /* 0x000fe20000000000 */
[----:B------:R-:W2:Y:S01]  /*5590*/  @!UP2 LDCU UR5, c[0x0][0xb0c] ;  /* 0x00016180ff05a7ac */ /* 0x000ea20008000800 */
[----:B-1----:R-:W-:Y:S07]  /*55a0*/  UIMAD.WIDE.U32 UR10, UR14, UR20, URZ ;  /* 0x000000140e0a72a5 */ /* 0x002fee000f8e00ff */
[----:B------:R-:W-:Y:S01]  /*55b0*/  @!UP2 UMOV UR4, UR11 ;  /* 0x0000000b0004ac82 */ /* 0x000fe20008000000 */
[----:B--2---:R-:W-:Y:S02]  /*55c0*/  @!UP2 UISETP.NE.AND UP0, UPT, UR5, 0x1, UPT ;  /* 0x000000010500a88c */ /* 0x004fe4000bf05270 */
[----:B------:R-:W-:Y:S02]  /*55d0*/  @!UP2 USHF.R.U32.HI UR4, URZ, UR21, UR4 ;  /* 0x00000015ff04a299 */ /* 0x000fe40008011604 */
[----:B------:R-:W-:Y:S02]  /*55e0*/  UIMAD.WIDE.U32 UR10, UR7, UR23, URZ ;  /* 0x00000017070a72a5 */ /* 0x000fe4000f8e00ff */
[----:B------:R-:W-:Y:S02]  /*55f0*/  @!UP2 USEL UR12, UR14, UR4, !UP0 ;  /* 0x000000040e0ca287 */ /* 0x000fe4000c000000 */
[----:B------:R-:W-:Y:S03]  /*5600*/  @!UP2 UISETP.NE.AND UP0, UPT, UR22, 0x1, UPT ;  /* 0x000000011600a88c */ /* 0x000fe6000bf05270 */
[----:B------:R-:W-:Y:S02]  /*5610*/  @!UP2 UMOV UR6, UR11 ;  /* 0x0000000b0006ac82 */ /* 0x000fe40008000000 */
[----:B------:R-:W1:Y:S02]  /*5620*/  @!UP2 LDCU UR4, c[0x0][0xb20] ;  /* 0x00016400ff04a7ac */ /* 0x000e640008000800 */
[----:B-1----:R-:W-:Y:S04]  /*5630*/  @!UP2 USHF.R.U32.HI UR6, URZ, UR4, UR6 ;  /* 0x00000004ff06a299 */ /* 0x002fe80008011606 */
[----:B------:R-:W-:Y:S04]  /*5640*/  @!UP2 USEL UR6, UR7, UR6, !UP0 ;  /* 0x000000060706a287 */ /* 0x000fe8000c000000 */
[----:B------:R-:W-:Y:S02]  /*5650*/  @!UP2 UIADD3 UR4, UPT, UPT, -UR12, UR6, URZ ;  /* 0x000000060c04a290 */ /* 0x000fe4000fffe1ff */
[----:B------:R-:W-:Y:S02]  /*5660*/  @!UP2 UIADD3 UR6, UPT, UPT, UR12, -UR6, URZ ;  /* 0x800000060c06a290 */ /* 0x000fe4000fffe0ff */
[----:B------:R-:W-:Y:S02]  /*5670*/  @!UP2 UIMAD UR14, UR4, UR5, UR14 ;  /* 0x00000005040ea2a4 */ /* 0x000fe4000f8e020e */
[----:B------:R-:W-:Y:S01]  /*5680*/  @!UP2 UIMAD UR7, UR6, UR22, UR7 ;  /* 0x000000160607a2a4 */ /* 0x000fe2000f8e0207 */
[----:B------:R-:W-:Y:S11]  /*5690*/  BRA.U UP4, `(.L_x_86) ;  /* 0x0000000104107547 */ /* 0x000ff6000b800000 */
[----:B------:R-:W-:Y:S04]  /*56a0*/  MOV R8, UR49 ;  /* 0x0000003100087c02 */ /* 0x000fe80008000f00 */
[----:B------:R-:W-:Y:S04]  /*56b0*/  SHF.L.U32 R9, R8, 0x1f, RZ ;  /* 0x0000001f08097819 */ /* 0x000fe800000006ff */
[----:B------:R-:W1:Y:S02]  /*56c0*/  SYNCS.PHASECHK.TRANS64.TRYWAIT P1, [UR24+0x1c8], R9 ;  /* 0x0001c809ff0075a7 */ /* 0x000e640008021118 */
[----:B-1----:R-:W-:Y:S05]  /*56d0*/  @!P1 BRA `(.L_x_87) ;  /* 0x0000003400989947 */ /* 0x002fea0003800000 */
.L_x_86:
[----:B------:R-:W-:Y:S02]  /*56e0*/  R2UR UR5, R0 ;  /* 0x00000000000572ca */ /* 0x000fe400000e0000 */
[C---:B------:R-:W-:Y:S02]  /*56f0*/  ISETP.NE.U32.AND P2, PT, R2.reuse, RZ, PT ;  /* 0x000000ff0200720c */ /* 0x040fe40003f45070 */
[----:B------:R-:W-:Y:S02]  /*5700*/  ISETP.NE.U32.AND P1, PT, R2, RZ, PT ;  /* 0x000000ff0200720c */ /* 0x000fe40003f25070 */
[C---:B------:R-:W-:Y:S02]  /*5710*/  ISETP.NE.AND.EX P2, PT, R3.reuse, RZ, PT, P2 ;  /* 0x000000ff0300720c */ /* 0x040fe40003f45320 */
[----:B------:R-:W-:Y:S02]  /*5720*/  ISETP.NE.AND.EX P1, PT, R3, RZ, PT, P1 ;  /* 0x000000ff0300720c */ /* 0x000fe40003f25310 */
[----:B------:R-:W-:Y:S03]  /*5730*/  SHF.L.U32 R0, R11, 0x1f, RZ ;  /* 0x0000001f0b007819 */ /* 0x000fe600000006ff */
[----:B------:R-:W-:Y:S07]  /*5740*/  UIMAD.WIDE.U32 UR10, UR41, UR5, URZ ;  /* 0x00000005290a72a5 */ /* 0x000fee000f8e00ff */
[----:B------:R-:W-:Y:S02]  /*5750*/  UMOV UR4, UR11 ;  /* 0x0000000b00047c82 */ /* 0x000fe40008000000 */
[----:B------:R-:W-:Y:S04]  /*5760*/  UIMAD UR5, UR4, UR45, UR5 ;  /* 0x0000002d040572a4 */ /* 0x000fe8000f8e0205 */
[----:B------:R-:W-:Y:S11]  /*5770*/  UISETP.GT.U32.AND UP0, UPT, UR28, UR5, UPT ;  /* 0x000000051c00728c */ /* 0x000ff6000bf04070 */
[----:B------:R-:W-:Y:S02]  /*5780*/  @!UP0 UIADD3 UR5, UPT, UPT, UR5, -UR28, URZ ;  /* 0x8000001c05058290 */ /* 0x000fe4000fffe0ff */
[----:B------:R-:W-:Y:S02]  /*5790*/  @!UP0 UIADD3 UR4, UPT, UPT, UR4, 0x1, URZ ;  /* 0x0000000104048890 */ /* 0x000fe4000fffe0ff */
[----:B------:R-:W-:Y:S02]  /*57a0*/  UISETP.GE.U32.AND UP0, UPT, UR5, UR28, UPT ;  /* 0x0000001c0500728c */ /* 0x000fe4000bf06070 */
[----:B------:R-:W-:Y:S09]  /*57b0*/  ULOP3.LUT UR5, UR26, UR29, URZ, 0x3c, !UPT ;  /* 0x0000001d1a057292 */ /* 0x000ff2000f8e3cff */
[----:B------:R-:W-:Y:S02]  /*57c0*/  @UP0 UIADD3 UR4, UPT, UPT, UR4, 0x1, URZ ;  /* 0x0000000104040890 */ /* 0x000fe4000fffe0ff */
[----:B------:R-:W-:Y:S11]  /*57d0*/  UISETP.GE.AND UP0, UPT, UR5, URZ, UPT ;  /* 0x000000ff0500728c */ /* 0x000ff6000bf06270 */
[----:B------:R-:W-:Y:S02]  /*57e0*/  @!UP0 UIADD3 UR4, UPT, UPT, -UR4, URZ, URZ ;  /* 0x000000ff04048290 */ /* 0x000fe4000fffe1ff */
[----:B------:R-:W-:Y:S04]  /*57f0*/  @!UP6 ULOP3.LUT UR4, URZ, UR29, URZ, 0x33, !UPT ;  /* 0x0000001dff04e292 */ /* 0x000fe8000f8e33ff */
[----:B------:R-:W-:Y:S04]  /*5800*/  UIADD3 UR5, UPT, UPT, -UR4, URZ, URZ ;  /* 0x000000ff04057290 */ /* 0x000fe8000fffe1ff */
[----:B------:R-:W-:Y:S01]  /*5810*/  UIMAD UR5, UR29, UR5, UR26 ;  /* 0x000000051d0572a4 */ /* 0x000fe2000f8e021a */
[----:B------:R-:W-:Y:S11]  /*5820*/  @!P2 BRA `(.L_x_88) ;  /* 0x000000000030a947 */ /* 0x000ff60003800000 */
[----:B------:R-:W-:Y:S01]  /*5830*/  UPLOP3.LUT UP3, UPT, UPT, UPT, UP5, 0x80, 0x8 ;  /* 0x000000000008789c */ /* 0x000fe20003f6f050 */
[----:B------:R-:W-:Y:S01]  /*5840*/  HFMA2 R82, -RZ, RZ, 0, 5.9604644775390625e-08 ;  /* 0x00000001ff527431 */ /* 0x000fe200000001ff */
[----:B------:R-:W2:Y:S04]  /*5850*/  LDCU.64 UR10, c[0x0][0x358] ;  /* 0x00006b00ff0a77ac */ /* 0x000ea80008000a00 */
[----:B------:R-:W-:Y:S11]  /*5860*/  PLOP3.LUT P2, PT, PT, PT, UP3, 0x80, 0x8 ;  /* 0x000000000008781c */ /* 0x000ff60003f4f038 */
[----:B------:R-:W-:Y:S02]  /*5870*/  @!UPT UIADD3 URZ, UPT, UPT, URZ, URZ, URZ ;  /* 0x000000fffffff290 */ /* 0x000fe4000fffe0ff */
[----:B------:R-:W3:Y:S01]  /*5880*/  @P2 LDC.64 R12, c[0x0][0x888] ;  /* 0x00022200ff0c2b82 */ /* 0x000ee20000000a00 */
[----:B-1----:R-:W-:Y:S04]  /*5890*/  @P2 IMAD R8, R17, R2, RZ ;  /* 0x0000000211082224 */ /* 0x002fe800078e02ff */
[----:B---3--:R-:W-:Y:S01]  /*58a0*/  @P2 IMAD.WIDE R12, R8, 0x4, R12 ;  /* 0x00000004080c2825 */ /* 0x008fe200078e020c */
[----:B------:R-:W-:Y:S04]  /*58b0*/  MOV R8, 0x1 ;  /* 0x0000000100087802 */ /* 0x000fe80000000f00 */
[----:B--2--5:R2:W5:Y:S01]  /*58c0*/  @P2 LDG.E R39, desc[UR10][R12.64] ;  /* 0x0000000a0c272981 */ /* 0x024562000c1e1900 */
[----:B------:R-:W-:Y:S01]  /*58d0*/  @!P2 PRMT R82, R8, 0x7610, R82 ;  /* 0x000076100852a816 */ /* 0x000fe20000000052 */
[----:B--2---:R-:W3:Y:S06]  /*58e0*/  @!P2 LDC R39, c[0x0][0x880] ;  /* 0x00022000ff27ab82 */ /* 0x004eec0000000800 */
.L_x_88:
[----:B---3-5:R-:W-:Y:S01]  /*58f0*/  @!P1 FSETP.EQ.AND P3, PT, R39, RZ, PT ;  /* 0x000000ff2700920b */ /* 0x028fe20003f62000 */
[----:B------:R-:W-:Y:S01]  /*5900*/  @!UPT UIADD3 URZ, UPT, UPT, URZ, URZ, URZ ;  /* 0x000000fffffff290 */ /* 0x000fe2000fffe0ff */
[----:B------:R-:W-:Y:S11]  /*5910*/  @!P1 BRA `(.L_x_89) ;  /* 0x0000000000149947 */ /* 0x000ff60003800000 */
[----:B------:R-:W-:Y:S02]  /*5920*/  LOP3.LUT P1, RZ, R82, 0xff, RZ, 0xc0, !PT ;  /* 0x000000ff52ff7812 */ /* 0x000fe4000782c0ff */
[----:B------:R-:W-:Y:S04]  /*5930*/  PLOP3.LUT P3, PT, PT, PT, UP3, 0x80, 0x8 ;  /* 0x000000000008781c */ /* 0x000fe80003f6f038 */
[----:B------:R-:W-:Y:S07]  /*5940*/  PLOP3.LUT P3, PT, P3, PT, PT, 0x8, 0x80 ;  /* 0x000000000080781c */ /* 0x000fee0001f6e170 */
[----:B------:R-:W-:Y:S11]  /*5950*/  @P1 FSETP.EQ.AND P3, PT, R39, RZ, PT ;  /* 0x000000ff2700120b */ /* 0x000ff60003f62000 */
[----:B------:R-:W-:Y:S02]  /*5960*/  @!UPT UIADD3 URZ, UPT, UPT, URZ, URZ, URZ ;  /* 0x000000fffffff290 */ /* 0x000fe4000fffe0ff */
.L_x_89:
[----:B------:R-:W2:Y:S01]  /*5970*/  SYNCS.PHASECHK.TRANS64.TRYWAIT P1, [UR24+0x1b8], R0 ;  /* 0x0001b800ff0075a7 */ /* 0x000ea20008021118 */
[----:B------:R-:W-:Y:S01]  /*5980*/  ELECT P2, URZ, PT ;  /* 0x0000000000ff782f */ /* 0x000fe20003840000 */
[----:B------:R-:W-:Y:S01]  /*5990*/  @!UPT UIADD3 URZ, UPT, UPT, URZ, URZ, URZ ;  /* 0x000000fffffff290 */ /* 0x000fe2000fffe0ff */
[----:B--2---:R-:W-:Y:S11]  /*59a0*/  @!P1 BRA `(.L_x_90) ;  /* 0x0000003000fc9947 */ /* 0x004ff60003800000 */
.L_x_186:
[----:B------:R-:W-:Y:S01]  /*59b0*/  PLOP3.LUT P2, PT, P3, P2, PT, 0xf2, 0x2f ;  /* 0x00000000002f781c */ /* 0x000fe20001f45e72 */
[----:B------:R-:W-:Y:S01]  /*59c0*/  BSSY.RECONVERGENT B0, `(.L_x_91) ;  /* 0x0000029000007945 */ /* 0x000fe20003800200 */
[----:B------:R-:W-:Y:S11]  /*59d0*/  @P0 SHF.R.U32.HI R17, RZ, 0x10, R5 ;  /* 0x00000010ff110819 */ /* 0x000ff60000011605 */
[----:B------:R-:W-:Y:S05]  /*59e0*/  @P2 BRA `(.L_x_92) ;  /* 0x0000000000982947 */ /* 0x000fea0003800000 */
[----:B-1----:R-:W-:Y:S01]  /*59f0*/  IMAD.U32 R0, RZ, RZ, UR30 ;  /* 0x0000001eff007e24 */ /* 0x002fe2000f8e00ff */
[----:B------:R-:W-:Y:S02]  /*5a00*/  ULOP3.LUT UR6, UR4, UR30, URZ, 0x3c, !UPT ;  /* 0x0000001e04067292 */ /* 0x000fe4000f8e3cff */
[----:B------:R-:W-:Y:S02]  /*5a10*/  UISETP.NE.AND UP4, UPT, UR30, URZ, UPT ;  /* 0x000000ff1e00728c */ /* 0x000fe4000bf85270 */
[----:B------:R-:W-:Y:S01]  /*5a20*/  IABS R5, R0 ;  /* 0x0000000000057213 */ /* 0x000fe20000000000 */
[----:B------:R-:W-:Y:S02]  /*5a30*/  USHF.L.U32 UR10, UR5, 0x6, URZ ;  /* 0x00000006050a7899 */ /* 0x000fe400080006ff */
[----:B------:R-:W-:Y:S01]  /*5a40*/  USHF.L.U32 UR11, UR47, 0x6, URZ ;  /* 0x000000062f0b7899 */ /* 0x000fe200080006ff */
[----:B------:R-:W1:Y:S01]  /*5a50*/  I2F.RP R8, R5 ;  /* 0x0000000500087306 */ /* 0x000e620000209400 */
[----:B------:R-:W-:Y:S01]  /*5a60*/  UISETP.GE.AND UP0, UPT, UR6, URZ, UPT ;  /* 0x000000ff0600728c */ /* 0x000fe2000bf06270 */
[----:B------:R-:W-:Y:S01]  /*5a70*/  UMOV UR18, 0x0 ;  /* 0x0000000000127882 */ /* 0x000fe20000000000 */
[----:B------:R-:W-:Y:S07]  /*5a80*/  UMOV UR19, 0x10000000 ;  /* 0x1000000000137882 */ /* 0x000fee0000000000 */
[----:B-1----:R-:W1:Y:S02]  /*5a90*/  MUFU.RCP R0, R8 ;  /* 0x0000000800007308 */ /* 0x002e640000001000 */
[----:B-1----:R-:W-:Y:S02]  /*5aa0*/  VIADD R6, R0, 0xffffffe ;  /* 0x0ffffffe00067836 */ /* 0x002fe40000000000 */
[----:B------:R-:W-:Y:S06]  /*5ab0*/  IMAD.U32 R0, RZ, RZ, UR4 ;  /* 0x00000004ff007e24 */ /* 0x000fec000f8e00ff */
[----:B------:R1:W2:Y:S01]  /*5ac0*/  F2I.FTZ.U32.TRUNC.NTZ R7, R6 ;  /* 0x0000000600077305 */ /* 0x0002a2000021f000 */
[----:B------:R-:W-:Y:S01]  /*5ad0*/  IABS R0, R0 ;  /* 0x0000000000007213 */ /* 0x000fe20000000000 */
[----:B-1----:R-:W-:Y:S01]  /*5ae0*/  HFMA2 R6, -RZ, RZ, 0, 0 ;  /* 0x00000000ff067431 */ /* 0x002fe200000001ff */
[----:B--2---:R-:W-:Y:S05]  /*5af0*/  IADD3 R4, PT, PT, RZ, -R7, RZ ;  /* 0x80000007ff047210 */ /* 0x004fea0007ffe0ff */
[-C--:B------:R-:W-:Y:S04]  /*5b00*/  IMAD R4, R4, R5.reuse, RZ ;  /* 0x0000000504047224 */ /* 0x080fe800078e02ff */
[----:B------:R-:W-:Y:S06]  /*5b10*/  IMAD.HI.U32 R7, R7, R4, R6 ;  /* 0x0000000407077227 */ /* 0x000fec00078e0006 */
[----:B------:R-:W-:Y:S04]  /*5b20*/  IMAD.HI.U32 R7, R7, R0, RZ ;  /* 0x0000000007077227 */ /* 0x000fe800078e00ff */
[----:B------:R-:W-:Y:S04]  /*5b30*/  IMAD.MOV R4, RZ, RZ, -R7 ;  /* 0x000000ffff047224 */ /* 0x000fe800078e0a07 */
[C---:B------:R-:W-:Y:S05]  /*5b40*/  IMAD R0, R5.reuse, R4, R0 ;  /* 0x0000000405007224 */ /* 0x040fea00078e0200 */
[----:B------:R-:W-:Y:S11]  /*5b50*/  ISETP.GT.U32.AND P0, PT, R5, R0, PT ;  /* 0x000000000500720c */ /* 0x000ff60003f04070 */
[----:B------:R-:W-:Y:S02]  /*5b60*/  @!UPT UIADD3 URZ, UPT, UPT, URZ, URZ, URZ ;  /* 0x000000fffffff290 */ /* 0x000fe4000fffe0ff */
[-C--:B------:R-:W-:Y:S01]  /*5b70*/  @!P0 IADD3 R0, PT, PT, R0, -R5.reuse, RZ ;  /* 0x8000000500008210 */ /* 0x080fe20007ffe0ff */
[----:B------:R-:W-:Y:S03]  /*5b80*/  @!P0 VIADD R7, R7, 0x1 ;  /* 0x0000000107078836 */ /* 0x000fe60000000000 */
[----:B------:R-:W-:Y:S02]  /*5b90*/  ISETP.GE.U32.AND P1, PT, R0, R5, PT ;  /* 0x000000050000720c */ /* 0x000fe40003f26070 */
[----:B------:R-:W-:Y:S11]  /*5ba0*/  MOV R0, 0x1000 ;  /* 0x0000100000007802 */ /* 0x000ff60000000f00 */
[----:B------:R-:W-:Y:S04]  /*5bb0*/  @P1 IADD3 R7, PT, PT, R7, 0x1, RZ ;  /* 0x0000000107071810 */ /* 0x000fe80007ffe0ff */
[----:B------:R-:W-:Y:S11]  /*5bc0*/  R2UR UR13, R7 ;  /* 0x00000000070d72ca */ /* 0x000ff600000e0000 */
[----:B------:R-:W-:Y:S02]  /*5bd0*/  @!UPT UIADD3 URZ, UPT, UPT, URZ, URZ, URZ ;  /* 0x000000fffffff290 */ /* 0x000fe4000fffe0ff */
[----:B------:R-:W-:Y:S02]  /*5be0*/  @!UP0 UIADD3 UR13, UPT, UPT, -UR13, URZ, URZ ;  /* 0x000000ff0d0d8290 */ /* 0x000fe4000fffe1ff */
[----:B------:R-:W-:Y:S04]  /*5bf0*/  @!UP4 ULOP3.LUT UR13, URZ, UR30, URZ, 0x33, !UPT ;  /* 0x0000001eff0dc292 */ /* 0x000fe8000f8e33ff */
[----:B------:R-:W-:Y:S04]  /*5c00*/  UIADD3 UR6, UPT, UPT, -UR13, URZ, URZ ;  /* 0x000000ff0d067290 */ /* 0x000fe8000fffe1ff */
[----:B------:R-:W-:Y:S09]  /*5c10*/  UIMAD UR12, UR30, UR6, UR4 ;  /* 0x000000061e0c72a4 */ /* 0x000ff2000f8e0204 */
[----:B------:R2:W-:Y:S01]  /*5c20*/  UTMALDG.4D [UR8], [UR36], desc[UR18] ;  /* 0x00001208240075b4 */ /* 0x0005e20008019000 */
[----:B------:R2:W-:Y:S01]  /*5c30*/  SYNCS.ARRIVE.TRANS64.RED.A0TR RZ, [UR24+0x1b0], R0 ;  /* 0x0001b000ffff79a7 */ /* 0x0005e20008300418 */
[----:B------:R-:W-:Y:S01]  /*5c40*/  NOP ;  /* 0x0000000000007918 */ /* 0x000fe20000000000 */
.L_x_92:
[----:B--2---:R-:W-:Y:S05]  /*5c50*/  BSYNC.RECONVERGENT B0 ;  /* 0x0000000000007941 */ /* 0x004fea0003800200 */
.L_x_91:
[----:B------:R-:W-:Y:S01]  /*5c60*/  SYNCS.ARRIVE.TRANS64.RED.A1T0 RZ, [UR46], RZ ;  /* 0x000000ffffff79a7 */ /* 0x000fe2000810042e */
[----:B------:R-:W-:Y:S01]  /*5c70*/  UIADD3 UR26, UPT, UPT, UR7, UR48, URZ ;  /* 0x00000030071a7290 */ /* 0x000fe2000fffe0ff */
[----:B------:R-:W-:Y:S01]  /*5c80*/  LOP3.LUT R11, R11, 0x1, RZ, 0x3c, !PT ;  /* 0x000000010b0b7812 */ /* 0x000fe200078e3cff */
[----:B------:R-:W-:Y:S01]  /*5c90*/  UIADD3 UR47, UPT, UPT, UR14, UR44, URZ ;  /* 0x0000002c0e2f7290 */ /* 0x000fe2000fffe0ff */
[----:B------:R-:W-:Y:S01]  /*5ca0*/  LOP3.LUT R10, R10, 0x1, RZ, 0x3c, !PT ;  /* 0x000000010a0a7812 */ /* 0x000fe200078e3cff */
[----:B------:R-:W-:Y:S01]  /*5cb0*/  UPLOP3.LUT UP4, UPT, UPT, UPT, UPT, 0x80, 0x8 ;  /* 0x000000000008789c */ /* 0x000fe20003f8f070 */
[----:B------:R-:W-:Y:S10]  /*5cc0*/  BRA.U UP1, `(.L_x_93) ;  /* 0xfffffff501047547 */ /* 0x000ff4000b83ffff */
[----:B-1----:R-:W-:Y:S07]  /*5cd0*/  MOV R0, UR24 ;  /* 0x0000001800007c02 */ /* 0x002fee0008000f00 */
.L_x_94:
[----:B-1----:R-:W-:-:S04]  /*5ce0*/  SHF.L.U32 R3, R11, 0x1f, RZ ;  /* 0x0000001f0b037819 */ /* 0x002fc800000006ff */
[----:B------:R1:W2:Y:S03]  /*5cf0*/  SYNCS.PHASECHK.TRANS64.TRYWAIT P0, [R0+URZ+0x1b8], R3 ;  /* 0x0001b803000075a7 */ /* 0x0002a600080011ff */
[----:B--2---:R-:W-:Y:S05]  /*5d00*/  @!P0 NANOSLEEP.SYNCS 0x989680 ;  /* 0x009896800000895d */ /* 0x004fea0003900000 */
[----:B------:R-:W2:Y:S02]  /*5d10*/  @!P0 SYNCS.PHASECHK.TRANS64 P0, [R0+URZ+0x1b8], R3 ;  /* 0x0001b803000085a7 */ /* 0x000ea400080010ff */
[----:B--2---:R-:W-:Y:S05]  /*5d20*/  @P0 EXIT ;  /* 0x000000000000094d */ /* 0x004fea0003800000 */
[----:B------:R-:W-:Y:S05]  /*5d30*/  BRA `(.L_x_94) ;  /* 0xfffffffc00e87947 */ /* 0x000fea000383ffff */
.L_x_83:
[----:B------:R-:W-:-:S06]  /*5d40*/  UISETP.GE.AND UP0, UPT, UR15, 0x4, UPT ;  /* 0x000000040f00788c */ /* 0x000fcc000bf06270 */
[----:B------:R-:W-:-:S13]  /*5d50*/  PLOP3.LUT P0, PT, PT, PT, UP0, 0x80, 0x8 ;  /* 0x000000000008781c */ /* 0x000fda0003f0f008 */
[----:B-1----:R-:W-:Y:S05]  /*5d60*/  @!P0 EXIT ;  /* 0x000000000000894d */ /* 0x002fea0003800000 */
[----:B------:R-:W1:Y:S08]  /*5d70*/  S2UR UR4, SR_CgaCtaId ;  /* 0x00000000000479c3 */ /* 0x000e700000008800 */
[----:B------:R-:W-:Y:S01]  /*5d80*/  BAR.SYNC.DEFER_BLOCKING 0x6, 0xa0 ;  /* 0x0182800000007b1d */ /* 0x000fe20000010000 */
[C---:B------:R-:W-:Y:S01]  /*5d90*/  IMAD.SHL.U32 R4, R76.reuse, 0x40, RZ ;  /* 0x000000404c047824 */ /* 0x040fe200078e00ff */
[----:B------:R-:W-:Y:S01]  /*5da0*/  USHF.R.S32.HI UR46, URZ, 0x1f, UR5 ;  /* 0x0000001fff2e7899 */ /* 0x000fe20008011405 */
[C---:B------:R-:W-:Y:S01]  /*5db0*/  IMAD.SHL.U32 R3, R76.reuse, 0x2, RZ ;  /* 0x000000024c037824 */ /* 0x040fe200078e00ff */
[----:B------:R-:W-:Y:S01]  /*5dc0*/  CS2R R78, SRZ ;  /* 0x00000000004e7805 */ /* 0x000fe2000001ff00 */
[----:B------:R-:W-:Y:S01]  /*5dd0*/  IMAD.SHL.U32 R81, R76, 0x20, RZ ;  /* 0x000000204c517824 */ /* 0x000fe200078e00ff */
[----:B------:R-:W-:Y:S01]  /*5de0*/  UMOV UR44, 0x400 ;  /* 0x00000400002c7882 */ /* 0x000fe20000000000 */
[----:B------:R-:W-:Y:S01]  /*5df0*/  LOP3.LUT R0, R4, 0x180, RZ, 0xc0, !PT ;  /* 0x0000018004007812 */ /* 0x000fe200078ec0ff */
[----:B------:R-:W-:Y:S01]  /*5e00*/  ULEA.HI UR46, UR46, UR5, URZ, 0x6 ;  /* 0x000000052e2e7291 */ /* 0x000fe2000f8f30ff */
[----:B------:R-:W-:Y:S01]  /*5e10*/  IMAD.U32 R37, R76, 0x10000, RZ ;  /* 0x000100004c257824 */ /* 0x000fe200078e00ff */
[----:B------:R-:W-:Y:S01]  /*5e20*/  LOP3.LUT R81, R81, 0xc00, RZ, 0xc0, !PT ;  /* 0x00000c0051517812 */ /* 0x000fe200078ec0ff */
[----:B------:R-:W-:Y:S01]  /*5e30*/  IMAD.MOV.U32 R36, RZ, RZ, RZ ;  /* 0x000000ffff247224 */ /* 0x000fe200078e00ff */
[----:B------:R-:W-:Y:S01]  /*5e40*/  LOP3.LUT R3, R0, 0x20, R3, 0xf8, !PT ;  /* 0x0000002000037812 */ /* 0x000fe200078ef803 */
[----:B------:R-:W-:Y:S01]  /*5e50*/  IMAD.SHL.U32 R0, R76, 0x8, RZ ;  /* 0x000000084c007824 */ /* 0x000fe200078e00ff */
[----:B------:R-:W-:Y:S01]  /*5e60*/  LOP3.LUT R81, R81, 0x40, R4, 0xf8, !PT ;  /* 0x0000004051517812 */ /* 0x000fe200078ef804 */
[----:B------:R-:W-:Y:S01]  /*5e70*/  IMAD.MOV.U32 R77, RZ, RZ, RZ ;  /* 0x000000ffff4d7224 */ /* 0x000fe200078e00ff */
[----:B------:R-:W-:Y:S01]  /*5e80*/  LOP3.LUT R37, R37, 0x600000, RZ, 0xc0, !PT ;  /* 0x0060000025257812 */ /* 0x000fe200078ec0ff */
[----:B------:R-:W2:Y:S01]  /*5e90*/  LDCU UR56, c[0x0][0x370] ;  /* 0x00006e00ff3877ac */ /* 0x000ea20008000800 */
[----:B------:R-:W-:-:S02]  /*5ea0*/  LOP3.LUT R0, R3, 0x30, R0, 0x78, !PT ;  /* 0x0000003003007812 */ /* 0x000fc400078e7800 */
[----:B------:R-:W-:Y:S01]  /*5eb0*/  LOP3.LUT R81, R81, 0x200, R4, 0xf8, !PT ;  /* 0x0000020051517812 */ /* 0x000fe200078ef804 */
[----:B------:R-:W3:Y:S03]  /*5ec0*/  LDCU UR42, c[0x0][0xb0c] ;  /* 0x00016180ff2a77ac */ /* 0x000ee60008000800 */
[----:B------:R-:W-:Y:S01]  /*5ed0*/  LOP3.LUT R81, R81, R0, RZ, 0xfc, !PT ;  /* 0x0000000051517212 */ /* 0x000fe200078efcff */
[----:B-1----:R-:W-:Y:S01]  /*5ee0*/  ULEA UR44, UR4, UR44, 0x18 ;  /* 0x0000002c042c7291 */ /* 0x002fe2000f8ec0ff */
[----:B------:R-:W-:Y:S01]  /*5ef0*/  IMAD.SHL.U32 R0, R76, 0x10, RZ ;  /* 0x000000104c007824 */ /* 0x000fe200078e00ff */
[----:B------:R-:W1:Y:S02]  /*5f00*/  LDCU UR38, c[0x0][0xb30] ;  /* 0x00016600ff2677ac */ /* 0x000e640008000800 */
[----:B------:R-:W-:Y:S02]  /*5f10*/  UIADD3 UR4, UPT, UPT, UR44, 0x1400, URZ ;  /* 0x000014002c047890 */ /* 0x000fe4000fffe0ff */
[----:B------:R-:W-:Y:S01]  /*5f20*/  VIADD R80, R81, UR44 ;  /* 0x0000002c51507c36 */ /* 0x000fe20008000000 */
[----:B------:R-:W-:-:S02]  /*5f30*/  UIADD3 UR5, UPT, UPT, UR44, 0x400, URZ ;  /* 0x000004002c057890 */ /* 0x000fc4000fffe0ff */
[----:B------:R-:W4:Y:S01]  /*5f40*/  LDS R2, [UR44+0x220] ;  /* 0x0002202cff027984 */ /* 0x000f220008000800 */
[----:B------:R-:W-:Y:S01]  /*5f50*/  LOP3.LUT R5, R0, 0x20, RZ, 0xc0, !PT ;  /* 0x0000002000057812 */ /* 0x000fe200078ec0ff */
[----:B------:R-:W1:Y:S01]  /*5f60*/  LDCU UR57, c[0x0][0x388] ;  /* 0x00007100ff3977ac */ /* 0x000e620008000800 */
[----:B------:R-:W-:Y:S02]  /*5f70*/  IMAD.U32 R87, RZ, RZ, UR4 ;  /* 0x00000004ff577e24 */ /* 0x000fe4000f8e00ff */
[----:B------:R-:W-:Y:S01]  /*5f80*/  IADD3 R80, PT, PT, -R5, 0x400, R80 ;  /* 0x0000040005507810 */ /* 0x000fe20007ffe150 */
[----:B------:R-:W-:Y:S01]  /*5f90*/  IMAD.U32 R84, RZ, RZ, UR5 ;  /* 0x00000005ff547e24 */ /* 0x000fe2000f8e00ff */
[----:B------:R-:W1:Y:S01]  /*5fa0*/  LDCU.64 UR50, c[0x0][0x888] ;  /* 0x00011100ff3277ac */ /* 0x000e620008000a00 */
[----:B------:R-:W1:Y:S01]  /*5fb0*/  LDCU.64 UR40, c[0x0][0xb28] ;  /* 0x00016500ff2877ac */ /* 0x000e620008000a00 */
[----:B------:R-:W1:Y:S01]  /*5fc0*/  LDCU.64 UR58, c[0x0][0x890] ;  /* 0x00011200ff3a77ac */ /* 0x000e620008000a00 */
[----:B------:R-:W1:Y:S01]  /*5fd0*/  LDCU.64 UR60, c[0x0][0x8b0] ;  /* 0x00011600ff3c77ac */ /* 0x000e620008000a00 */
[----:B------:R-:W1:Y:S01]  /*5fe0*/  LDCU.64 UR62, c[0x0][0x8a8] ;  /* 0x00011500ff3e77ac */ /* 0x000e620008000a00 */
[----:B------:R-:W1:Y:S01]  /*5ff0*/  LDCU.128 UR52, c[0x0][0xb10] ;  /* 0x00016200ff3477ac */ /* 0x000e620008000c00 */
[----:B------:R-:W1:Y:S01]  /*6000*/  LDCU UR49, c[0x0][0x374] ;  /* 0x00006e80ff3177ac */ /* 0x000e620008000800 */
[----:B------:R-:W-:Y:S01]  /*6010*/  USHF.R.S32.HI UR46, URZ, 0x6, UR46 ;  /* 0x00000006ff2e7899 */ /* 0x000fe2000801142e */
[C---:B----4-:R-:W-:Y:S01]  /*6020*/  VIADD R3, R2.reuse, 0x40 ;  /* 0x0000004002037836 */ /* 0x050fe20000000000 */
[----:B------:R-:W-:-:S04]  /*6030*/  LOP3.LUT R2, R2, 0xffff, RZ, 0xc0, !PT ;  /* 0x0000ffff02027812 */ /* 0x000fc800078ec0ff */
[----:B------:R-:W-:-:S05]  /*6040*/  LOP3.LUT R3, R3, 0xffff, RZ, 0xc0, !PT ;  /* 0x0000ffff03037812 */ /* 0x000fca00078ec0ff */
[----:B-123--:R4:W-:Y:S02]  /*6050*/  STL.64 [R1], R2 ;  /* 0x0000000201007387 */ /* 0x00e9e40000100a00 */
.L_x_112:
[----:B----4-:R-:W-:Y:S04]  /*6060*/  SHF.L.U32 R3, R78, 0x1f, RZ ;  /* 0x0000001f4e037819 */ /* 0x010fe800000006ff */
[----:B-1----:R-:W1:Y:S02]  /*6070*/  SYNCS.PHASECHK.TRANS64.TRYWAIT P0, [UR44+0x1d0], R3 ;  /* 0x0001d003ff0075a7 */ /* 0x002e64000800112c */
[----:B-1----:R-:W-:Y:S05]  /*6080*/  @!P0 BRA `(.L_x_95) ;  /* 0x0000002c005c8947 */ /* 0x002fea0003800000 */
.L_x_188:
[----:B------:R-:W2:Y:S01]  /*6090*/  LDS.128 R4, [UR44+0x210] ;  /* 0x0002102cff047984 */ /* 0x000ea20008000c00 */
[----:B------:R-:W-:Y:S01]  /*60a0*/  UIADD3 UR4, UPT, UPT, UR44, 0x1d8, URZ ;  /* 0x000001d82c047890 */ /* 0x000fe2000fffe0ff */
[----:B------:R-:W-:Y:S01]  /*60b0*/  IMAD R2, R36, 0x4, R1 ;  /* 0x0000000424027824 */ /* 0x000fe200078e0201 */
[----:B------:R-:W-:Y:S02]  /*60c0*/  UISETP.GE.AND UP0, UPT, UR39, 0x1, UPT ;  /* 0x000000012700788c */ /* 0x000fe4000bf06270 */
[----:B------:R-:W-:Y:S01]  /*60d0*/  UPRMT UR4, URZ, 0x654, UR4 ;  /* 0x00000654ff047896 */ /* 0x000fe20008000004 */
[----:B------:R-:W-:Y:S01]  /*60e0*/  @!PT LDS RZ, [RZ] ;  /* 0x00000000fffff984 */ /* 0x000fe20000000800 */
[----:B------:R-:W-:Y:S01]  /*60f0*/  @!PT LDS RZ, [RZ] ;  /* 0x00000000fffff984 */ /* 0x000fe20000000800 */
[----:B------:R-:W-:Y:S01]  /*6100*/  @!PT LDS RZ, [RZ] ;  /* 0x00000000fffff984 */ /* 0x000fe20000000800 */
[----:B------:R-:W-:Y:S01]  /*6110*/  @!PT LDS RZ, [RZ] ;  /* 0x00000000fffff984 */ /* 0x000fe20000000800 */
[----:B------:R3:W-:Y:S06]  /*6120*/  MEMBAR.ALL.CTA ;  /* 0x0000000000007992 */ /* 0x0007ec0000008000 */
[----:B---3--:R-:W3:Y:S02]  /*6130*/  FENCE.VIEW.ASYNC.S ;  /* 0x00000000000073c6 */ /* 0x008ee40000000000 */
[----:B---3--:R-:W-:Y:S06]  /*6140*/  SYNCS.ARRIVE.TRANS64.RED.A1T0 RZ, [UR4], RZ ;  /* 0x000000ffffff79a7 */ /* 0x008fec0008100404 */
[----:B------:R-:W5:Y:S01]  /*6150*/  LDL R2, [R2] ;  /* 0x0000000002027983 */ /* 0x000f620000100800 */
[----:B--2---:R-:W-:Y:S11]  /*6160*/  LOP3.LUT P0, RZ, R6, 0x1, RZ, 0xc0, !PT ;  /* 0x0000000106ff7812 */ /* 0x004ff6000780c0ff */
[----:B------:R-:W-:Y:S02]  /*6170*/  @!UPT UIADD3 URZ, UPT, UPT, URZ, URZ, URZ ;  /* 0x000000fffffff290 */ /* 0x000fe4000fffe0ff */
[----:B------:R-:W-:Y:S01]  /*6180*/  VOTEU.ANY UP1, P0 ;  /* 0x0000000000ff7886 */ /* 0x000fe20000020100 */
[----:B------:R-:W-:Y:S01]  /*6190*/  PLOP3.LUT P0, PT, PT, PT, UP1, 0x80, 0x8 ;  /* 0x000000000008781c */ /* 0x000fe20003f0f018 */
[----:B------:R-:W-:Y:S11]  /*61a0*/  UP2UR UR48, UPR, URZ, 0x2 ;  /* 0x00000002ff307883 */ /* 0x000ff60008000000 */
[----:B------:R-:W-:Y:S01]  /*61b0*/  @!UPT UIADD3 URZ, UPT, UPT, URZ, URZ, URZ ;  /* 0x000000fffffff290 */ /* 0x000fe2000fffe0ff */
[----:B-1----:R-:W-:Y:S02]  /*61c0*/  @P0 MOV R3, R4 ;  /* 0x0000000400030202 */ /* 0x002fe40000000f00 */
[----:B------:R-:W-:Y:S02]  /*61d0*/  @P0 LOP3.LUT R0, R5, 0xffff, RZ, 0xc0, !PT ;  /* 0x0000ffff05000812 */ /* 0x000fe400078ec0ff */
[----:B------:R-:W-:Y:S02]  /*61e0*/  @P0 R2UR UR5, R3 ;  /* 0x00000000030502ca */ /* 0x000fe400000e0000 */
[----:B------:R-:W-:Y:S01]  /*61f0*/  @P0 R2UR UR4, R0 ;  /* 0x00000000000402ca */ /* 0x000fe200000e0000 */
[----:B------:R-:W-:Y:S05]  /*6200*/  IMAD.U32 R0, RZ, RZ, UR46 ;  /* 0x0000002eff007e24 */ /* 0x000fea000f8e00ff */
[----:B------:R-:W-:Y:S05]  /*6210*/  IABS R3, R0 ;  /* 0x0000000000037213 */ /* 0x000fea0000000000 */
[----:B------:R-:W-:Y:S02]  /*6220*/  @UP1 UMOV UR37, UR5 ;  /* 0x0000000500251c82 */ /* 0x000fe40008000000 */
[----:B------:R-:W-:Y:S01]  /*6230*/  @UP1 UMOV UR36, UR4 ;  /* 0x0000000400241c82 */ /* 0x000fe20008000000 */
[----:B------:R-:W-:Y:S05]  /*6240*/  BRA.U !UP0, `(.L_x_96) ;  /* 0x0000000108cc7547 */ /* 0x000fea000b800000 */
[----:B------:R-:W1:Y:S01]  /*6250*/  LDCU UR9, c[0x0][0xb20] ;  /* 0x00016400ff0977ac */ /* 0x000e620008000800 */
[----:B------:R-:W-:Y:S02]  /*6260*/  UIMAD.WIDE.U32 UR4, UR49, UR55, URZ ;  /* 0x00000037310472a5 */ /* 0x000fe4000f8e00ff */
[----:B------:R-:W-:Y:S02]  /*6270*/  UIMAD.WIDE.U32 UR6, UR56, UR52, URZ ;  /* 0x00000034380672a5 */ /* 0x000fe4000f8e00ff */
[----:B------:R-:W-:Y:S02]  /*6280*/  UIMAD.WIDE.U32 UR10, UR36, UR55, URZ ;  /* 0x00000037240a72a5 */ /* 0x000fe4000f8e00ff */
[----:B------:R-:W-:Y:S02]  /*6290*/  UISETP.NE.AND UP0, UPT, UR54, 0x1, UPT ;  /* 0x000000013600788c */ /* 0x000fe4000bf05270 */
[----:B------:R-:W-:Y:S02]  /*62a0*/  UISETP.NE.AND UP1, UPT, UR42, 0x1, UPT ;  /* 0x000000012a00788c */ /* 0x000fe4000bf25270 */
[----:B------:R-:W-:Y:S02]  /*62b0*/  UISETP.NE.AND UP2, UPT, UR39, 0x1, UPT ;  /* 0x000000012700788c */ /* 0x000fe4000bf45270 */
[----:B------:R-:W-:Y:S01]  /*62c0*/  UIMAD.WIDE.U32 UR12, UR37, UR52, URZ ;  /* 0x00000034250c72a5 */ /* 0x000fe2000f8e00ff */
[----:B------:R-:W-:Y:S01]  /*62d0*/  UMOV UR4, UR5 ;  /* 0x0000000500047c82 */ /* 0x000fe20008000000 */
[----:B------:R-:W-:Y:S01]  /*62e0*/  UMOV UR6, UR11 ;  /* 0x0000000b00067c82 */ /* 0x000fe20008000000 */
[----:B-1----:R-:W-:Y:S03]  /*62f0*/  USHF.R.U32.HI UR8, URZ, UR9, UR4 ;  /* 0x00000009ff087299 */ /* 0x002fe60008011604 */
[----:B------:R-:W-:Y:S02]  /*6300*/  UMOV UR4, UR7 ;  /* 0x0000000700047c82 */ /* 0x000fe40008000000 */
[----:B------:R-:W-:Y:S02]  /*6310*/  USHF.R.U32.HI UR5, URZ, UR53, UR4 ;  /* 0x00000035ff057299 */ /* 0x000fe40008011604 */
[----:B------:R-:W-:Y:S02]  /*6320*/  USEL UR4, UR49, UR8, !UP0 ;  /* 0x0000000831047287 */ /* 0x000fe4000c000000 */
[----:B------:R-:W-:Y:S02]  /*6330*/  USHF.R.U32.HI UR8, URZ, UR9, UR6 ;  /* 0x00000009ff087299 */ /* 0x000fe40008011606 */
[----:B------:R-:W-:Y:S02]  /*6340*/  UIMAD.WIDE.U32 UR6, UR4, UR40, URZ ;  /* 0x00000028040672a5 */ /* 0x000fe4000f8e00ff */
[----:B------:R-:W-:Y:S02]  /*6350*/  USEL UR9, UR56, UR5, !UP1 ;  /* 0x0000000538097287 */ /* 0x000fe4000c800000 */
[----:B------:R-:W-:Y:S02]  /*6360*/  USEL UR8, UR36, UR8, !UP0 ;  /* 0x0000000824087287 */ /* 0x000fe4000c000000 */
[----:B------:R-:W-:Y:S01]  /*6370*/  UIMAD.WIDE.U32 UR10, UR9, UR40, URZ ;  /* 0x00000028090a72a5 */ /* 0x000fe2000f8e00ff */
[----:B------:R-:W-:Y:S01]  /*6380*/  UMOV UR6, UR7 ;  /* 0x0000000700067c82 */ /* 0x000fe20008000000 */
[----:B------:R-:W-:Y:S01]  /*6390*/  UMOV UR5, UR13 ;  /* 0x0000000d00057c82 */ /* 0x000fe20008000000 */
[----:B------:R-:W-:Y:S02]  /*63a0*/  @UP2 USHF.R.U32.HI UR4, URZ, UR41, UR6 ;  /* 0x00000029ff042299 */ /* 0x000fe40008011606 */
[----:B------:R-:W-:Y:S02]  /*63b0*/  USHF.R.U32.HI UR5, URZ, UR53, UR5 ;  /* 0x00000035ff057299 */ /* 0x000fe40008011605 */
[----:B------:R-:W-:Y:S02]  /*63c0*/  UIMAD UR4, UR39, UR4, URZ ;  /* 0x00000004270472a4 */ /* 0x000fe4000f8e02ff */
[----:B------:R-:W-:Y:S02]  /*63d0*/  USEL UR5, UR37, UR5, !UP1 ;  /* 0x0000000525057287 */ /* 0x000fe4000c800000 */
[----:B------:R-:W-:Y:S01]  /*63e0*/  UISETP.GE.AND UP0, UPT, UR8, UR4, UPT ;  /* 0x000000040800728c */ /* 0x000fe2000bf06270 */
[----:B------:R-:W-:Y:S01]  /*63f0*/  UMOV UR6, UR11 ;  /* 0x0000000b00067c82 */ /* 0x000fe20008000000 */
[----:B------:R-:W-:Y:S02]  /*6400*/  UIMAD.WIDE.U32 UR10, UR8, UR40, URZ ;  /* 0x00000028080a72a5 */ /* 0x000fe4000f8e00ff */
[----:B------:R-:W-:Y:S04]  /*6410*/  @UP2 USHF.R.U32.HI UR9, URZ, UR41, UR6 ;  /* 0x00000029ff092299 */ /* 0x000fe80008011606 */
[----:B------:R-:W-:Y:S01]  /*6420*/  UIMAD UR6, UR39, UR9, URZ ;  /* 0x00000009270672a4 */ /* 0x000fe2000f8e02ff */
[----:B------:R-:W-:Y:S03]  /*6430*/  UMOV UR4, UR11 ;  /* 0x0000000b00047c82 */ /* 0x000fe60008000000 */
[----:B------:R-:W-:Y:S02]  /*6440*/  UISETP.GE.OR UP0, UPT, UR5, UR6, UP0 ;  /* 0x000000060500728c */ /* 0x000fe40008706670 */
[----:B------:R-:W-:Y:S02]  /*6450*/  USHF.R.U32.HI UR4, URZ, UR41, UR4 ;  /* 0x00000029ff047299 */ /* 0x000fe40008011604 */
[----:B------:R-:W-:Y:S02]  /*6460*/  UIMAD.WIDE.U32 UR6, UR5, UR40, URZ ;  /* 0x00000028050672a5 */ /* 0x000fe4000f8e00ff */
[----:B------:R-:W-:Y:S02]  /*6470*/  USEL UR11, UR8, UR4, !UP2 ;  /* 0x00000004080b7287 */ /* 0x000fe4000d000000 */
[----:B------:R-:W-:Y:S02]  /*6480*/  UIADD3 UR6, UPT, UPT, -UR5, URZ, URZ ;  /* 0x000000ff05067290 */ /* 0x000fe4000fffe1ff */
[----:B------:R-:W-:Y:S02]  /*6490*/  UIADD3 UR10, UPT, UPT, -UR11, URZ, URZ ;  /* 0x000000ff0b0a7290 */ /* 0x000fe4000fffe1ff */
[----:B------:R-:W-:Y:S02]  /*64a0*/  UIMAD UR6, UR42, UR6, UR37 ;  /* 0x000000062a0672a4 */ /* 0x000fe4000f8e0225 */
[----:B------:R-:W-:Y:S01]  /*64b0*/  UIMAD UR10, UR39, UR10, UR8 ;  /* 0x0000000a270a72a4 */ /* 0x000fe2000f8e0208 */
[----:B------:R-:W-:Y:S01]  /*64c0*/  @!UP0 UMOV UR4, UR7 ;  /* 0x0000000700048c82 */ /* 0x000fe20008000000 */
[----:B------:R-:W-:Y:S02]  /*64d0*/  UIADD3 UR7, UPT, UPT, -UR8, URZ, URZ ;  /* 0x000000ff08077290 */ /* 0x000fe4000fffe1ff */
[----:B------:R-:W-:Y:S04]  /*64e0*/  @!UP0 USHF.R.U32.HI UR4, URZ, UR41, UR4 ;  /* 0x00000029ff048299 */ /* 0x000fe80008011604 */
[----:B------:R-:W-:Y:S04]  /*64f0*/  @!UP0 USEL UR4, UR5, UR4, !UP2 ;  /* 0x0000000405048287 */ /* 0x000fe8000d000000 */
[----:B------:R-:W-:Y:S02]  /*6500*/  @!UP0 UIMAD UR9, UR9, UR10, UR4 ;  /* 0x0000000a090982a4 */ /* 0x000fe4000f8e0204 */
[----:B------:R-:W-:Y:S02]  /*6510*/  @!UP0 UIADD3 UR10, UPT, UPT, UR11, -UR4, URZ ;  /* 0x800000040b0a8290 */ /* 0x000fe4000fffe0ff */
[----:B------:R-:W-:Y:S02]  /*6520*/  UIMAD UR4, UR54, UR7, UR36 ;  /* 0x00000007360472a4 */ /* 0x000fe4000f8e0224 */
[----:B------:R-:W-:Y:S03]  /*6530*/  @!UP0 UIMAD UR8, UR10, UR39, UR5 ;  /* 0x000000270a0882a4 */ /* 0x000fe6000f8e0205 */
[----:B------:R-:W-:Y:S02]  /*6540*/  @!UP0 UMOV UR5, UR9 ;  /* 0x0000000900058c82 */ /* 0x000fe40008000000 */
[----:B------:R-:W-:Y:S02]  /*6550*/  UIMAD UR37, UR5, UR42, UR6 ;  /* 0x0000002a052572a4 */ /* 0x000fe4000f8e0206 */
[----:B------:R-:W-:Y:S11]  /*6560*/  UIMAD UR36, UR8, UR54, UR4 ;  /* 0x00000036082472a4 */ /* 0x000ff6000f8e0204 */
[----:B------:R-:W-:Y:S01]  /*6570*/  @!UPT UIADD3 URZ, UPT, UPT, URZ, URZ, URZ ;  /* 0x000000fffffff290 */ /* 0x000fe2000fffe0ff */
.L_x_96:
[----:B------:R-:W-:Y:S01]  /*6580*/  UISETP.NE.AND UP1, UPT, UR38, 0x1, UPT ;  /* 0x000000012600788c */ /* 0x000fe2000bf25270 */
[----:B------:R-:W-:Y:S01]  /*6590*/  R2UR UR6, R3 ;  /* 0x00000000030672ca */ /* 0x000fe200000e0000 */
[----:B------:R-:W-:Y:S01]  /*65a0*/  UISETP.NE.AND UP4, UPT, UR46, URZ, UPT ;  /* 0x000000ff2e00728c */ /* 0x000fe2000bf85270 */
[----:B------:R-:W-:Y:S01]  /*65b0*/  IABS R0, R0 ;  /* 0x0000000000007213 */ /* 0x000fe20000000000 */
[----:B------:R-:W-:Y:S01]  /*65c0*/  UIADD3 UR16, UPT, UPT, UR44, 0x400, URZ ;  /* 0x000004002c107890 */ /* 0x000fe2000fffe0ff */
[----:B------:R-:W-:Y:S03]  /*65d0*/  @P0 SHF.R.U32.HI R86, RZ, 0x10, R5 ;  /* 0x00000010ff560819 */ /* 0x000fe60000011605 */
[----:B------:R-:W-:Y:S03]  /*65e0*/  IMAD.MOV R0, RZ, RZ, -R0 ;  /* 0x000000ffff007224 */ /* 0x000fe600078e0a00 */
[----:B------:R-:W1:Y:S03]  /*65f0*/  @!UP1 LDCU.128 UR12, c[0x0][0xb10] ;  /* 0x00016200ff0c97ac */ /* 0x000e660008000c00 */
[----:B------:R-:W2:Y:S01]  /*6600*/  I2F.RP R9, UR6 ;  /* 0x0000000600097d06 */ /* 0x000ea20008209400 */
[----:B------:R-:W3:Y:S09]  /*6610*/  @!UP1 LDCU UR10, c[0x0][0xb20] ;  /* 0x00016400ff0a97ac */ /* 0x000ef20008000800 */
[----:B--2---:R-:W2:Y:S02]  /*6620*/  MUFU.RCP R3, R9 ;  /* 0x0000000900037308 */ /* 0x004ea40000001000 */
[----:B--2---:R-:W-:Y:S08]  /*6630*/  VIADD R8, R3, 0xffffffe ;  /* 0x0ffffffe03087836 */ /* 0x004ff00000000000 */
[----:B------:R-:W2:Y:S02]  /*6640*/  F2I.FTZ.U32.TRUNC.NTZ R3, R8 ;  /* 0x0000000800037305 */ /* 0x000ea4000021f000 */
[----:B--2---:R-:W-:Y:S01]  /*6650*/  R2UR UR5, R3 ;  /* 0x00000000030572ca */ /* 0x004fe200000e0000 */
[----:B------:R-:W-:Y:S05]  /*6660*/  IMAD.U32 R3, RZ, RZ, UR26 ;  /* 0x0000001aff037e24 */ /* 0x000fea000f8e00ff */
[----:B------:R-:W-:Y:S04]  /*6670*/  IABS R3, R3 ;  /* 0x0000000300037213 */ /* 0x000fe80000000000 */
[----:B------:R-:W-:Y:S03]  /*6680*/  R2UR UR8, R3 ;  /* 0x00000000030872ca */ /* 0x000fe600000e0000 */
[----:B------:R-:W-:Y:S04]  /*6690*/  UIADD3 UR4, UPT, UPT, URZ, -UR5, URZ ;  /* 0x80000005ff047290 */ /* 0x000fe8000fffe0ff */
[----:B------:R-:W-:Y:S03]  /*66a0*/  UIMAD UR7, UR4, UR6, URZ ;  /* 0x00000006040772a4 */ /* 0x000fe6000f8e02ff */
[----:B------:R-:W-:Y:S02]  /*66b0*/  UMOV UR4, URZ ;  /* 0x000000ff00047c82 */ /* 0x000fe40008000000 */
[----:B------:R-:W-:Y:S02]  /*66c0*/  UIMAD.WIDE.U32 UR4, UR5, UR7, UR4 ;  /* 0x00000007050472a5 */ /* 0x000fe4000f8e0004 */
[----:B------:R-:W-:Y:S05]  /*66d0*/  R2UR UR7, R0 ;  /* 0x00000000000772ca */ /* 0x000fea00000e0000 */
[----:B------:R-:W-:Y:S02]  /*66e0*/  UMOV UR4, UR5 ;  /* 0x0000000500047c82 */ /* 0x000fe40008000000 */
[----:B------:R-:W-:Y:S07]  /*66f0*/  UIMAD.WIDE.U32 UR4, UR4, UR8, URZ ;  /* 0x00000008040472a5 */ /* 0x000fee000f8e00ff */
[----:B------:R-:W-:Y:S02]  /*6700*/  UMOV UR11, UR5 ;  /* 0x00000005000b7c82 */ /* 0x000fe40008000000 */
[----:B------:R-:W-:Y:S02]  /*6710*/  UIMAD UR4, UR11, UR7, UR8 ;  /* 0x000000070b0472a4 */ /* 0x000fe4000f8e0208 */
[----:B------:R-:W2:Y:S02]  /*6720*/  @!UP1 LDCU UR5, c[0x0][0xb0c] ;  /* 0x00016180ff0597ac */ /* 0x000ea40008000800 */
[----:B------:R-:W-:Y:S02]  /*6730*/  UISETP.GT.U32.AND UP0, UPT, UR6, UR4, UPT ;  /* 0x000000040600728c */ /* 0x000fe4000bf04070 */
[----:B-1----:R-:W-:Y:S09]  /*6740*/  UIMAD.WIDE.U32 UR8, UR37, UR12, URZ ;  /* 0x0000000c250872a5 */ /* 0x002ff2000f8e00ff */
[----:B------:R-:W-:Y:S02]  /*6750*/  @!UP0 UIADD3 UR4, UPT, UPT, UR4, -UR6, URZ ;  /* 0x8000000604048290 */ /* 0x000fe4000fffe0ff */
[----:B------:R-:W-:Y:S02]  /*6760*/  @!UP0 UIADD3 UR11, UPT, UPT, UR11, 0x1, URZ ;  /* 0x000000010b0b8890 */ /* 0x000fe4000fffe0ff */
[----:B------:R-:W-:Y:S02]  /*6770*/  UISETP.GE.U32.AND UP3, UPT, UR4, UR6, UPT ;  /* 0x000000060400728c */ /* 0x000fe4000bf66070 */
[----:B------:R-:W-:Y:S02]  /*6780*/  UIMAD.WIDE.U32 UR6, UR36, UR15, URZ ;  /* 0x0000000f240672a5 */ /* 0x000fe4000f8e00ff */
[----:B------:R-:W-:Y:S02]  /*6790*/  ULOP3.LUT UR4, UR26, UR46, URZ, 0x3c, !UPT ;  /* 0x0000002e1a047292 */ /* 0x000fe4000f8e3cff */
[----:B------:R-:W-:Y:S02]  /*67a0*/  @!UP1 UISETP.NE.AND UP0, UPT, UR14, 0x1, UPT ;  /* 0x000000010e00988c */ /* 0x000fe4000bf05270 */
[----:B------:R-:W-:Y:S02]  /*67b0*/  UISETP.GE.AND UP5, UPT, UR4, URZ, UPT ;  /* 0x000000ff0400728c */ /* 0x000fe4000bfa6270 */
[----:B--2---:R-:W-:Y:S02]  /*67c0*/  @!UP1 UISETP.NE.AND UP2, UPT, UR5, 0x1, UPT ;  /* 0x000000010500988c */ /* 0x004fe4000bf45270 */
[----:B------:R-:W-:Y:S01]  /*67d0*/  @UP3 UIADD3 UR11, UPT, UPT, UR11, 0x1, URZ ;  /* 0x000000010b0b3890 */ /* 0x000fe2000fffe0ff */
[----:B------:R-:W-:Y:S01]  /*67e0*/  @!UP1 UMOV UR6, UR7 ;  /* 0x0000000700069c82 */ /* 0x000fe20008000000 */
[----:B------:R-:W-:Y:S01]  /*67f0*/  @!UP1 UMOV UR4, UR9 ;  /* 0x0000000900049c82 */ /* 0x000fe20008000000 */
[----:B---3--:R-:W-:Y:S02]  /*6800*/  @!UP1 USHF.R.U32.HI UR6, URZ, UR10, UR6 ;  /* 0x0000000aff069299 */ /* 0x008fe40008011606 */
[----:B------:R-:W-:Y:S02]  /*6810*/  @!UP1 USHF.R.U32.HI UR4, URZ, UR13, UR4 ;  /* 0x0000000dff049299 */ /* 0x000fe40008011604 */
[----:B------:R-:W-:Y:S02]  /*6820*/  @!UP1 USEL UR6, UR36, UR6, !UP0 ;  /* 0x0000000624069287 */ /* 0x000fe4000c000000 */
[----:B------:R-:W-:Y:S02]  /*6830*/  ULOP3.LUT UP0, URZ, UR16, 0x1b0, URZ, 0xc0, !UPT ;  /* 0x000001b010ff7892 */ /* 0x000fe4000f80c0ff */
[----:B------:R-:W-:Y:S01]  /*6840*/  @!UP1 USEL UR7, UR37, UR4, !UP2 ;  /* 0x0000000425079287 */ /* 0x000fe2000d000000 */
[----:B------:R-:W-:Y:S02]  /*6850*/  UMOV UR43, UR11 ;  /* 0x0000000b002b7c82 */ /* 0x000fe40008000000 */
[----:B------:R-:W-:Y:S02]  /*6860*/  @!UP5 UIADD3 UR43, UPT, UPT, -UR43, URZ, URZ ;  /* 0x000000ff2b2bd290 */ /* 0x000fe4000fffe1ff */
[----:B------:R-:W-:Y:S02]  /*6870*/  @!UP4 ULOP3.LUT UR43, URZ, UR46, URZ, 0x33, !UPT ;  /* 0x0000002eff2bc292 */ /* 0x000fe4000f8e33ff */
[----:B------:R-:W-:Y:S02]  /*6880*/  @!UP1 UIADD3 UR4, UPT, UPT, -UR7, UR6, URZ ;  /* 0x0000000607049290 */ /* 0x000fe4000fffe1ff */
[----:B------:R-:W-:Y:S02]  /*6890*/  @!UP1 UIADD3 UR6, UPT, UPT, UR7, -UR6, URZ ;  /* 0x8000000607069290 */ /* 0x000fe4000fffe0ff */
[----:B------:R-:W-:Y:S02]  /*68a0*/  UIADD3 UR7, UPT, UPT, -UR43, URZ, URZ ;  /* 0x000000ff2b077290 */ /* 0x000fe4000fffe1ff */
[----:B------:R-:W-:Y:S02]  /*68b0*/  @!UP1 UIMAD UR37, UR4, UR5, UR37 ;  /* 0x00000005042592a4 */ /* 0x000fe4000f8e0225 */
[----:B------:R-:W-:Y:S02]  /*68c0*/  @!UP1 UIMAD UR36, UR6, UR14, UR36 ;  /* 0x0000000e062492a4 */ /* 0x000fe4000f8e0224 */
[----:B------:R-:W-:Y:S01]  /*68d0*/  UIMAD UR45, UR46, UR7, UR26 ;  /* 0x000000072e2d72a4 */ /* 0x000fe2000f8e021a */
[----:B------:R-:W-:Y:S11]  /*68e0*/  BRA.U !UP0, `(.L_x_97) ;  /* 0x0000000108407547 */ /* 0x000ff6000b800000 */
[----:B------:R-:W1:Y:S01]  /*68f0*/  LDCU.64 UR8, c[0x4][0x80] ;  /* 0x01001000ff0877ac */ /* 0x000e620008000a00 */
[----:B------:R-:W-:Y:S01]  /*6900*/  MOV R15, 0x0 ;  /* 0x00000000000f7802 */ /* 0x000fe20000000f00 */
[----:B------:R-:W-:Y:S02]  /*6910*/  HFMA2 R12, -RZ, RZ, 0, 5.9604644775390625e-08 ;  /* 0x00000001ff0c7431 */ /* 0x000fe400000001ff */
[----:B------:R-:W-:Y:S02]  /*6920*/  IMAD.MOV.U32 R8, RZ, RZ, 0x70 ;  /* 0x00000070ff087424 */ /* 0x000fe400078e00ff */
[----:B------:R-:W-:Y:S01]  /*6930*/  IMAD.MOV.U32 R13, RZ, RZ, RZ ;  /* 0x000000ffff0d7224 */ /* 0x000fe200078e00ff */
[----:B------:R-:W2:Y:S01]  /*6940*/  LDCU.64 UR6, c[0x4][0x88] ;  /* 0x01001100ff0677ac */ /* 0x000ea20008000a00 */
[----:B------:R-:W3:Y:S01]  /*6950*/  LDC.64 R14, c[0x4][R15] ;  /* 0x010000000f0e7b82 */ /* 0x000ee20000000a00 */
[----:B------:R-:W4:Y:S01]  /*6960*/  LDCU.64 UR4, c[0x4][0x8] ;  /* 0x01000100ff0477ac */ /* 0x000f220008000a00 */
[----:B-1----:R-:W-:Y:S01]  /*6970*/  MOV R5, UR9 ;  /* 0x0000000900057c02 */ /* 0x002fe20008000f00 */
[----:B------:R-:W-:Y:S01]  /*6980*/  IMAD.U32 R4, RZ, RZ, UR8 ;  /* 0x00000008ff047e24 */ /* 0x000fe2000f8e00ff */
[----:B--2---:R-:W-:Y:S01]  /*6990*/  MOV R7, UR7 ;  /* 0x0000000700077c02 */ /* 0x004fe20008000f00 */
[----:B------:R-:W-:Y:S01]  /*69a0*/  IMAD.U32 R6, RZ, RZ, UR6 ;  /* 0x00000006ff067e24 */ /* 0x000fe2000f8e00ff */
[----:B----4-:R-:W-:Y:S01]  /*69b0*/  MOV R11, UR5 ;  /* 0x00000005000b7c02 */ /* 0x010fe20008000f00 */
[----:B------:R-:W-:Y:S02]  /*69c0*/  IMAD.U32 R10, RZ, RZ, UR4 ;  /* 0x00000004ff0a7e24 */ /* 0x000fe4000f8e00ff */
[----:B------:R-:W-:Y:S07]  /*69d0*/  LEPC R20, `(.L_x_97) ;  /* 0x000000001014794e */ /* 0x000fee0000000000 */
[----:B---3-5:R-:W-:Y:S05]  /*69e0*/  CALL.ABS.NOINC R14 ;  /* 0x000000000e007343 */ /* 0x028fea0003c00000 */
.L_x_97:
[----:B------:R-:W-:Y:S01]  /*69f0*/  LOP3.LUT P0, RZ, R87, 0x1b0, RZ, 0xc0, !PT ;  /* 0x000001b057ff7812 */ /* 0x000fe2000780c0ff */
[----:B------:R-:W-:Y:S11]  /*6a00*/  BSSY.RECONVERGENT B6, `(.L_x_98) ;  /* 0x0000013000067945 */ /* 0x000ff60003800200 */
[----:B------:R-:W-:Y:S01]  /*6a10*/  @!UPT UIADD3 URZ, UPT, UPT, URZ, URZ, URZ ;  /* 0x000000fffffff290 */ /* 0x000fe2000fffe0ff */
[----:B------:R-:W-:Y:S05]  /*6a20*/  @!P0 BRA `(.L_x_99) ;  /* 0x0000000000408947 */ /* 0x000fea0003800000 */
        /* <DEDUP_REMOVED lines=16> */
.L_x_99:
[----:B------:R-:W-:Y:S05]  /*6b30*/  BSYNC.RECONVERGENT B6 ;  /* 0x0000000000067941 */ /* 0x000fea0003800200 */
.L_x_98:
[----:B------:R-:W-:Y:S01]  /*6b40*/  ISETP.NE.AND P6, PT, R85, RZ, PT ;  /* 0x000000ff5500720c */ /* 0x000fe20003fc5270 */
[----:B------:R-:W-:Y:S01]  /*6b50*/  UISETP.NE.U32.AND UP0, UPT, UR60, URZ, UPT ;  /* 0x000000ff3c00728c */ /* 0x000fe2000bf05070 */
[----:B------:R-:W-:Y:S02]  /*6b60*/  ISETP.NE.U32.AND P3, PT, RZ, UR58, PT ;  /* 0x0000003aff007c0c */ /* 0x000fe4000bf65070 */
[----:B------:R-:W-:Y:S01]  /*6b70*/  PLOP3.LUT P0, PT, PT, PT, PT, 0x8, 0x80 ;  /* 0x000000000080781c */ /* 0x000fe20003f0e170 */
[----:B------:R-:W-:Y:S01]  /*6b80*/  UISETP.NE.AND.EX UP0, UPT, UR61, URZ, UPT, UP0 ;  /* 0x000000ff3d00728c */ /* 0x000fe2000bf05300 */
[----:B------:R-:W-:Y:S07]  /*6b90*/  ISETP.NE.AND.EX P3, PT, RZ, UR59, PT, P3 ;  /* 0x0000003bff007c0c */ /* 0x000fee000bf65330 */
[----:B------:R-:W1:Y:S01]  /*6ba0*/  @P6 LDC.64 R4, c[0x0][0x888] ;  /* 0x00022200ff046b82 */ /* 0x000e620000000a00 */
[----:B------:R-:W-:Y:S02]  /*6bb0*/  @P6 PLOP3.LUT P0, PT, P3, PT, PT, 0x80, 0x8 ;  /* 0x000000000008681c */ /* 0x000fe40001f0f070 */
[----:B-1----:R-:W-:Y:S04]  /*6bc0*/  @P6 ISETP.NE.U32.AND P1, PT, R4, RZ, PT ;  /* 0x000000ff0400620c */ /* 0x002fe80003f25070 */
[----:B------:R-:W-:Y:S01]  /*6bd0*/  @P6 ISETP.NE.AND.EX P1, PT, R5, RZ, PT, P1 ;  /* 0x000000ff0500620c */ /* 0x000fe20003f25310 */
[----:B------:R-:W-:Y:S01]  /*6be0*/  @!UPT UIADD3 URZ, UPT, UPT, URZ, URZ, URZ ;  /* 0x000000fffffff290 */ /* 0x000fe2000fffe0ff */
[----:B------:R-:W-:Y:S11]  /*6bf0*/  @!P3 BRA `(.L_x_100) ;  /* 0x000000000030b947 */ /* 0x000ff60003800000 */
[----:B------:R-:W-:Y:S01]  /*6c00*/  ISETP.NE.U32.AND P2, PT, RZ, UR50, PT ;  /* 0x00000032ff007c0c */ /* 0x000fe2000bf45070 */
[----:B------:R-:W1:Y:S01]  /*6c10*/  LDCU.64 UR4, c[0x0][0x358] ;  /* 0x00006b00ff0477ac */ /* 0x000e620008000a00 */
[----:B------:R-:W-:Y:S02]  /*6c20*/  IMAD.MOV.U32 R82, RZ, RZ, 0x1 ;  /* 0x00000001ff527424 */ /* 0x000fe400078e00ff */
[----:B------:R-:W-:Y:S11]  /*6c30*/  ISETP.NE.AND.EX P2, PT, RZ, UR51, PT, P2 ;  /* 0x00000033ff007c0c */ /* 0x000ff6000bf45320 */
[----:B------:R-:W-:Y:S02]  /*6c40*/  @!UPT UIADD3 URZ, UPT, UPT, URZ, URZ, URZ ;  /* 0x000000fffffff290 */ /* 0x000fe4000fffe0ff */
[----:B------:R-:W2:Y:S01]  /*6c50*/  @P2 LDC.64 R4, c[0x0][0x888] ;  /* 0x00022200ff042b82 */ /* 0x000ea20000000a00 */
[----:B------:R-:W-:Y:S04]  /*6c60*/  @P2 IMAD R0, R17, UR58, RZ ;  /* 0x0000003a11002c24 */ /* 0x000fe8000f8e02ff */
[----:B--2---:R-:W-:Y:S04]  /*6c70*/  @P2 IMAD.WIDE R4, R0, 0x4, R4 ;  /* 0x0000000400042825 */ /* 0x004fe800078e0204 */
[----:B------:R-:W-:Y:S01]  /*6c80*/  HFMA2 R0, -RZ, RZ, 0, 5.9604644775390625e-08 ;  /* 0x00000001ff007431 */ /* 0x000fe200000001ff */
[----:B-1---5:R1:W5:Y:S04]  /*6c90*/  @P2 LDG.E R39, desc[UR4][R4.64] ;  /* 0x0000000404272981 */ /* 0x022368000c1e1900 */
[----:B------:R-:W-:Y:S01]  /*6ca0*/  @!P2 PRMT R82, R0, 0x7610, R82 ;  /* 0x000076100052a816 */ /* 0x000fe20000000052 */
[----:B-1----:R-:W2:Y:S06]  /*6cb0*/  @!P2 LDC R39, c[0x0][0x880] ;  /* 0x00022000ff27ab82 */ /* 0x002eac0000000800 */
.L_x_100:
[----:B------:R-:W-:Y:S05]  /*6cc0*/  BRA.U !UP0, `(.L_x_101) ;  /* 0x0000000108247547 */ /* 0x000fea000b800000 */
[----:B------:R-:W-:Y:S01]  /*6cd0*/  ISETP.NE.U32.AND P2, PT, RZ, UR62, PT ;  /* 0x0000003eff007c0c */ /* 0x000fe2000bf45070 */
[----:B------:R-:W1:Y:S03]  /*6ce0*/  LDCU.64 UR4, c[0x0][0x358] ;  /* 0x00006b00ff0477ac */ /* 0x000e660008000a00 */
[----:B------:R-:W-:Y:S11]  /*6cf0*/  ISETP.NE.AND.EX P2, PT, RZ, UR63, PT, P2 ;  /* 0x0000003fff007c0c */ /* 0x000ff6000bf45320 */
[----:B------:R-:W-:Y:S02]  /*6d00*/  @!UPT UIADD3 URZ, UPT, UPT, URZ, URZ, URZ ;  /* 0x000000fffffff290 */ /* 0x000fe4000fffe0ff */
[----:B------:R-:W3:Y:S01]  /*6d10*/  @P2 LDC.64 R4, c[0x0][0x8a8] ;  /* 0x00022a00ff042b82 */ /* 0x000ee20000000a00 */
[----:B------:R-:W-:Y:S04]  /*6d20*/  @P2 IMAD R3, R17, UR60, RZ ;  /* 0x0000003c11032c24 */ /* 0x000fe8000f8e02ff */
[----:B---3--:R-:W-:Y:S05]  /*6d30*/  @P2 IMAD.WIDE R4, R3, 0x4, R4 ;  /* 0x0000000403042825 */ /* 0x008fea00078e0204 */
[----:B-1---5:R1:W5:Y:S02]  /*6d40*/  @P2 LDG.E R38, desc[UR4][R4.64] ;  /* 0x0000000404262981 */ /* 0x022364000c1e1900 */
[----:B-1----:R-:W3:Y:S02]  /*6d50*/  @!P2 LDC R38, c[0x0][0x8a0] ;  /* 0x00022800ff26ab82 */ /* 0x002ee40000000800 */
.L_x_101:
[----:B--2--5:R-:W-:Y:S01]  /*6d60*/  @P6 FSETP.NEU.AND P2, PT, R39, RZ, PT ;  /* 0x000000ff2700620b */ /* 0x024fe20003f4d000 */
[----:B------:R-:W-:Y:S01]  /*6d70*/  BSSY B1, `(.L_x_102) ;  /* 0x0000037000017945 */ /* 0x000fe20003800000 */
[----:B------:R-:W-:Y:S01]  /*6d80*/  @P6 SEL R5, RZ, 0xffffffff, P1 ;  /* 0xffffffffff056807 */ /* 0x000fe20000800000 */
[----:B------:R-:W-:Y:S01]  /*6d90*/  IMAD.IADD R32, R37, 0x1, R2 ;  /* 0x0000000125207824 */ /* 0x000fe200078e0202 */
[----:B------:R-:W-:Y:S02]  /*6da0*/  @P6 LOP3.LUT P1, RZ, R82, 0xff, RZ, 0xc0, !PT ;  /* 0x000000ff52ff6812 */ /* 0x000fe4000782c0ff */
[----:B------:R-:W-:Y:S02]  /*6db0*/  CS2R R42, SRZ ;  /* 0x00000000002a7805 */ /* 0x000fe4000001ff00 */
[----:B------:R-:W-:Y:S02]  /*6dc0*/  @P6 SEL R0, RZ, 0xffffffff, P2 ;  /* 0xffffffffff006807 */ /* 0x000fe40001000000 */
[----:B------:R-:W-:Y:S02]  /*6dd0*/  CS2R R40, SRZ ;  /* 0x0000000000287805 */ /* 0x000fe4000001ff00 */
[----:B------:R-:W-:Y:S02]  /*6de0*/  LEA R72, R36, UR44, 0x3 ;  /* 0x0000002c24487c11 */ /* 0x000fe4000f8e18ff */
[----:B------:R-:W-:Y:S02]  /*6df0*/  CS2R R54, SRZ ;  /* 0x0000000000367805 */ /* 0x000fe4000001ff00 */
[----:B------:R-:W-:Y:S02]  /*6e00*/  @P0 SEL R0, R5, R0, !P1 ;  /* 0x0000000005000207 */ /* 0x000fe40004800000 */
[----:B------:R-:W-:Y:S02]  /*6e10*/  CS2R R52, SRZ ;  /* 0x0000000000347805 */ /* 0x000fe4000001ff00 */
[----:B------:R-:W-:Y:S02]  /*6e20*/  SHF.L.U32 R3, R79, 0x1f, RZ ;  /* 0x0000001f4f037819 */ /* 0x000fe400000006ff */
[----:B------:R-:W-:Y:S02]  /*6e30*/  @P6 LOP3.LUT R0, R0, 0x1, RZ, 0xc0, !PT ;  /* 0x0000000100006812 */ /* 0x000fe400078ec0ff */
[----:B------:R-:W-:Y:S02]  /*6e40*/  PLOP3.LUT P5, PT, PT, PT, PT, 0x8, 0x80 ;  /* 0x000000000080781c */ /* 0x000fe40003fae170 */
[----:B------:R-:W-:Y:S11]  /*6e50*/  ISETP.NE.U32.OR P1, PT, R0, 0x1, !P6 ;  /* 0x000000010000780c */ /* 0x000ff60007725470 */
[----:B------:R-:W-:Y:S02]  /*6e60*/  @!UPT UIADD3 URZ, UPT, UPT, URZ, URZ, URZ ;  /* 0x000000fffffff290 */ /* 0x000fe4000fffe0ff */
[----:B------:R-:W-:Y:S04]  /*6e70*/  @P1 SHF.L.U32 R4, R77, 0x1f, RZ ;  /* 0x0000001f4d041819 */ /* 0x000fe800000006ff */
[----:B------:R-:W1:Y:S01]  /*6e80*/  @P1 SYNCS.PHASECHK.TRANS64.TRYWAIT P0, [UR44+0x1b0], R4 ;  /* 0x0001b004ff0015a7 */ /* 0x000e62000800112c */
[----:B------:R2:W4:Y:S01]  /*6e90*/  SYNCS.PHASECHK.TRANS64.TRYWAIT P4, [R72+URZ+0x1e0], R3 ;  /* 0x0001e003480075a7 */ /* 0x00052200080811ff */
[----:B-1----:R-:W-:Y:S01]  /*6ea0*/  @P1 PLOP3.LUT P5, PT, P0, PT, PT, 0x8, 0x80 ;  /* 0x000000000080181c */ /* 0x002fe200007ae170 */
[----:B------:R-:W-:Y:S01]  /*6eb0*/  @!UPT UIADD3 URZ, UPT, UPT, URZ, URZ, URZ ;  /* 0x000000fffffff290 */ /* 0x000fe2000fffe0ff */
[----:B--2-4-:R-:W-:Y:S11]  /*6ec0*/  @!P1 BRA `(.L_x_103) ;  /* 0x0000000000849947 */ /* 0x014ff60003800000 */
[----:B------:R-:W-:Y:S01]  /*6ed0*/  ISETP.NE.U32.AND P0, PT, RZ, UR50, PT ;  /* 0x00000032ff007c0c */ /* 0x000fe2000bf05070 */
[----:B------:R-:W-:Y:S01]  /*6ee0*/  BSSY B0, `(.L_x_104) ;  /* 0x0000012000007945 */ /* 0x000fe20003800000 */
[----:B------:R-:W-:Y:S02]  /*6ef0*/  FSETP.NEU.AND P2, PT, R39, RZ, PT ;  /* 0x000000ff2700720b */ /* 0x000fe40003f4d000 */
[----:B------:R-:W-:Y:S02]  /*6f00*/  CS2R R54, SRZ ;  /* 0x0000000000367805 */ /* 0x000fe4000001ff00 */
[----:B------:R-:W-:Y:S02]  /*6f10*/  ISETP.NE.AND.EX P0, PT, RZ, UR51, PT, P0 ;  /* 0x00000033ff007c0c */ /* 0x000fe4000bf05300 */
[----:B------:R-:W-:Y:S02]  /*6f20*/  CS2R R52, SRZ ;  /* 0x0000000000347805 */ /* 0x000fe4000001ff00 */
[----:B------:R-:W-:Y:S02]  /*6f30*/  LOP3.LUT P1, RZ, R82, 0xff, RZ, 0xc0, !PT ;  /* 0x000000ff52ff7812 */ /* 0x000fe4000782c0ff */
[----:B------:R-:W-:Y:S02]  /*6f40*/  CS2R R42, SRZ ;  /* 0x00000000002a7805 */ /* 0x000fe4000001ff00 */
[----:B------:R-:W-:Y:S02]  /*6f50*/  SEL R0, RZ, 0xffffffff, P2 ;  /* 0xffffffffff007807 */ /* 0x000fe40001000000 */
[----:B------:R-:W-:Y:S02]  /*6f60*/  CS2R R40, SRZ ;  /* 0x0000000000287805 */ /* 0x000fe4000001ff00 */
[----:B------:R-:W-:Y:S04]  /*6f70*/  SEL R5, RZ, 0xffffffff, P0 ;  /* 0xffffffffff057807 */ /* 0x000fe80000000000 */
[----:B------:R-:W-:Y:S04]  /*6f80*/  @P3 SEL R0, R5, R0, !P1 ;  /* 0x0000000005003207 */ /* 0x000fe80004800000 */
[----:B------:R-:W-:Y:S04]  /*6f90*/  LOP3.LUT R0, R0, 0x1, RZ, 0xc0, !PT ;  /* 0x0000000100007812 */ /* 0x000fe800078ec0ff */
[----:B------:R-:W-:Y:S01]  /*6fa0*/  ISETP.NE.U32.AND P0, PT, R0, 0x1, PT ;  /* 0x000000010000780c */ /* 0x000fe20003f05070 */
[----:B------:R-:W-:Y:S01]  /*6fb0*/  @!UPT UIADD3 URZ, UPT, UPT, URZ, URZ, URZ ;  /* 0x000000fffffff290 */ /* 0x000fe2000fffe0ff */
[----:B------:R-:W-:Y:S11]  /*6fc0*/  @!P5 BRA `(.L_x_105) ;  /* 0x00000000000cd947 */ /* 0x000ff60003800000 */
[----:B------:R-:W-:Y:S04]  /*6fd0*/  SHF.L.U32 R5, R77, 0x1f, RZ ;  /* 0x0000001f4d057819 */ /* 0x000fe800000006ff */
[----:B------:R-:W1:Y:S02]  /*6fe0*/  SYNCS.PHASECHK.TRANS64.TRYWAIT P1, [UR44+0x1b0], R5 ;  /* 0x0001b005ff0075a7 */ /* 0x000e64000802112c */
[----:B-1----:R-:W-:Y:S05]  /*6ff0*/  @!P1 BRA `(.L_x_106) ;  /* 0x0000001c00989947 */ /* 0x002fea0003800000 */
.L_x_105:
[----:B------:R-:W-:Y:S05]  /*7000*/  BSYNC B0 ;  /* 0x0000000000007941 */ /* 0x000fea0003800000 */
.L_x_104:
[----:B------:R-:W2:Y:S01]  /*7010*/  S2UR UR5, SR_CgaCtaId ;  /* 0x00000000000579c3 */ /* 0x000ea20000008800 */
[----:B------:R4:W1:Y:S01]  /*7020*/  @P0 LDS.128 R52, [R81+UR44+0x400] ;  /* 0x0004002c51340984 */ /* 0x0008620008000c00 */
[----:B------:R-:W-:Y:S01]  /*7030*/  UIADD3 UR4, UPT, UPT, UR44, 0x1b8, URZ ;  /* 0x000001b82c047890 */ /* 0x000fe2000fffe0ff */
[----:B------:R-:W-:Y:S02]  /*7040*/  LOP3.LUT R77, R77, 0x1, RZ, 0x3c, !PT ;  /* 0x000000014d4d7812 */ /* 0x000fe400078e3cff */
[----:B------:R4:W1:Y:S01]  /*7050*/  @P0 LDS.128 R40, [R80+0x10] ;  /* 0x0000100050280984 */ /* 0x0008620000000c00 */
[----:B------:R-:W-:Y:S01]  /*7060*/  @!PT LDS RZ, [RZ] ;  /* 0x00000000fffff984 */ /* 0x000fe20000000800 */
[----:B------:R-:W-:Y:S01]  /*7070*/  @!PT LDS RZ, [RZ] ;  /* 0x00000000fffff984 */ /* 0x000fe20000000800 */
[----:B------:R-:W-:Y:S01]  /*7080*/  @!PT LDS RZ, [RZ] ;  /* 0x00000000fffff984 */ /* 0x000fe20000000800 */
[----:B------:R-:W-:Y:S01]  /*7090*/  @!PT LDS RZ, [RZ] ;  /* 0x00000000fffff984 */ /* 0x000fe20000000800 */
[----:B------:R5:W-:Y:S06]  /*70a0*/  MEMBAR.ALL.CTA ;  /* 0x0000000000007992 */ /* 0x000bec0000008000 */
[----:B-----5:R-:W5:Y:S01]  /*70b0*/  FENCE.VIEW.ASYNC.S ;  /* 0x00000000000073c6 */ /* 0x020f620000000000 */
[----:B--2---:R-:W-:Y:S09]  /*70c0*/  UPRMT UR4, UR5, 0x654, UR4 ;  /* 0x0000065405047896 */ /* 0x004ff20008000004 */
[----:B----45:R-:W-:Y:S03]  /*70d0*/  SYNCS.ARRIVE.TRANS64.RED.A1T0 RZ, [UR4], RZ ;  /* 0x000000ffffff79a7 */ /* 0x030fe60008100404 */
.L_x_103:
[----:B------:R-:W-:Y:S05]  /*70e0*/  BSYNC B1 ;  /* 0x0000000000017941 */ /* 0x000fea0003800000 */
.L_x_102:
[----:B-1----:R-:W-:Y:S04]  /*70f0*/  SHF.R.U32.HI R0, RZ, 0x15, R32 ;  /* 0x00000015ff007819 */ /* 0x002fe80000011620 */
[----:B------:R-:W-:Y:S01]  /*7100*/  LOP3.LUT P0, RZ, R0, 0x3, R83, 0x48, !PT ;  /* 0x0000000300ff7812 */ /* 0x000fe20007804853 */
[----:B------:R-:W-:Y:S01]  /*7110*/  @!UPT UIADD3 URZ, UPT, UPT, URZ, URZ, URZ ;  /* 0x000000fffffff290 */ /* 0x000fe2000fffe0ff */
[----:B------:R-:W-:Y:S11]  /*7120*/  @P4 BRA `(.L_x_107) ;  /* 0x0000000000084947 */ /* 0x000ff60003800000 */
[----:B------:R-:W1:Y:S02]  /*7130*/  SYNCS.PHASECHK.TRANS64.TRYWAIT P1, [R72+URZ+0x1e0], R3 ;  /* 0x0001e003480075a7 */ /* 0x000e6400080211ff */
[----:B-1----:R-:W-:Y:S05]  /*7140*/  @!P1 BRA `(.L_x_108) ;  /* 0x0000001c005c9947 */ /* 0x002fea0003800000 */
.L_x_107:
[----:B------:R-:W-:Y:S05]  /*7150*/  @!P0 BRA `(.L_x_109) ;  /* 0x0000000000408947 */ /* 0x000fea0003800000 */
[----:B------:R-:W2:Y:S01]  /*7160*/  LDCU.64 UR8, c[0x4][0x70] ;  /* 0x01000e00ff0877ac */ /* 0x000ea20008000a00 */
[----:B-1----:R-:W-:Y:S01]  /*7170*/  MOV R3, 0x0 ;  /* 0x0000000000037802 */ /* 0x002fe20000000f00 */
[----:B------:R-:W-:Y:S02]  /*7180*/  HFMA2 R12, -RZ, RZ, 0, 5.9604644775390625e-08 ;  /* 0x00000001ff0c7431 */ /* 0x000fe400000001ff */
[----:B------:R-:W-:Y:S02]  /*7190*/  IMAD.MOV.U32 R8, RZ, RZ, 0x192 ;  /* 0x00000192ff087424 */ /* 0x000fe400078e00ff */
[----:B------:R-:W-:Y:S01]  /*71a0*/  IMAD.MOV.U32 R13, RZ, RZ, RZ ;  /* 0x000000ffff0d7224 */ /* 0x000fe200078e00ff */
[----:B------:R-:W1:Y:S01]  /*71b0*/  LDCU.64 UR6, c[0x4][0x78] ;  /* 0x01000f00ff0677ac */ /* 0x000e620008000a00 */
[----:B------:R-:W4:Y:S01]  /*71c0*/  LDC.64 R2, c[0x4][R3] ;  /* 0x0100000003027b82 */ /* 0x000f220000000a00 */
[----:B------:R-:W5:Y:S01]  /*71d0*/  LDCU.64 UR4, c[0x4][0x10] ;  /* 0x01000200ff0477ac */ /* 0x000f620008000a00 */
[----:B--2---:R-:W-:Y:S01]  /*71e0*/  MOV R5, UR9 ;  /* 0x0000000900057c02 */ /* 0x004fe20008000f00 */
[----:B------:R-:W-:Y:S01]  /*71f0*/  IMAD.U32 R4, RZ, RZ, UR8 ;  /* 0x00000008ff047e24 */ /* 0x000fe2000f8e00ff */
[----:B-1----:R-:W-:Y:S01]  /*7200*/  MOV R7, UR7 ;  /* 0x0000000700077c02 */ /* 0x002fe20008000f00 */
[----:B------:R-:W-:Y:S01]  /*7210*/  IMAD.U32 R6, RZ, RZ, UR6 ;  /* 0x00000006ff067e24 */ /* 0x000fe2000f8e00ff */
[----:B-----5:R-:W-:Y:S01]  /*7220*/  MOV R11, UR5 ;  /* 0x00000005000b7c02 */ /* 0x020fe20008000f00 */
[----:B------:R-:W-:Y:S02]  /*7230*/  IMAD.U32 R10, RZ, RZ, UR4 ;  /* 0x00000004ff0a7e24 */ /* 0x000fe4000f8e00ff */
[----:B------:R-:W-:Y:S07]  /*7240*/  LEPC R20, `(.L_x_109) ;  /* 0x000000001014794e */ /* 0x000fee0000000000 */
[----:B---34-:R-:W-:Y:S05]  /*7250*/  CALL.ABS.NOINC R2 ;  /* 0x0000000002007343 */ /* 0x018fea0003c00000 */
.L_x_109:
[----:B------:R-:W-:Y:S01]  /*7260*/  LOP3.LUT P0, RZ, R76, 0x60, RZ, 0xc0, !PT ;  /* 0x000000604cff7812 */ /* 0x000fe2000780c0ff */
[----:B------:R-:W-:Y:S05]  /*7270*/  WARPSYNC.ALL ;  /* 0x0000000000007948 */ /* 0x000fea0003800000 */
[----:B------:R-:W-:Y:S01]  /*7280*/  R2UR UR4, R32 ;  /* 0x00000000200472ca */ /* 0x000fe200000e0000 */
[----:B------:R-:W2:Y:S01]  /*7290*/  S2UR UR6, SR_CgaCtaId ;  /* 0x00000000000679c3 */ /* 0x000ea20000008800 */
[-C--:B------:R-:W-:Y:S01]  /*72a0*/  F2FP.F16.E4M3.UNPACK_B R44, R52.reuse ;  /* 0x00000034ff2c723e */ /* 0x080fe200020006ff */
[----:B------:R-:W-:Y:S01]  /*72b0*/  BSSY.RECONVERGENT B0, `(.L_x_110) ;  /* 0x00000bc000007945 */ /* 0x000fe20003800200 */
[----:B------:R-:W-:Y:S02]  /*72c0*/  F2FP.F16.E4M3.UNPACK_B R52, R52.H1 ;  /* 0x00000034ff34723e */ /* 0x000fe400030006ff */
[-C--:B------:R-:W-:Y:S02]  /*72d0*/  F2FP.F16.E4M3.UNPACK_B R45, R53.reuse ;  /* 0x00000035ff2d723e */ /* 0x080fe400020006ff */
[-C--:B------:R-:W-:Y:S02]  /*72e0*/  F2FP.F16.E4M3.UNPACK_B R57, R40.reuse ;  /* 0x00000028ff39723e */ /* 0x080fe400020006ff */
[----:B------:R-:W-:Y:S01]  /*72f0*/  F2FP.F16.E4M3.UNPACK_B R59, R40.H1 ;  /* 0x00000028ff3b723e */ /* 0x000fe200030006ff */
[--C-:B------:R-:W-:Y:S01]  /*7300*/  HADD2.F32 R40, -RZ, R44.reuse.H0_H0 ;  /* 0x2000002cff287230 */ /* 0x100fe20000004100 */
[-C--:B------:R-:W-:Y:S01]  /*7310*/  F2FP.F16.E4M3.UNPACK_B R65, R42.reuse ;  /* 0x0000002aff41723e */ /* 0x080fe200020006ff */
[----:B------:R-:W-:Y:S01]  /*7320*/  LDTM.16dp32bit_t0_t15.x32 R4, tmem[UR4] ;  /* 0x00000004000479ee */ /* 0x000fe20008a80000 */
[----:B------:R-:W3:Y:S01]  /*7330*/  LDTM.16dp32bit_t16_t31.x32 R4, tmem[UR4+0x20] ;  /* 0x00002004000479ee */ /* 0x000ee20008aa0000 */
[----:B------:R-:W-:Y:S01]  /*7340*/  F2FP.F16.E4M3.UNPACK_B R68, R42.H1 ;  /* 0x0000002aff44723e */ /* 0x000fe200030006ff */
[----:B------:R-:W-:Y:S01]  /*7350*/  NOP ;  /* 0x0000000000007918 */ /* 0x000fe20000000000 */
[----:B------:R-:W-:Y:S01]  /*7360*/  HADD2.F32 R42, -RZ, R44.H1_H1 ;  /* 0x3000002cff2a7230 */ /* 0x000fe20000004100 */
[----:B------:R-:W-:Y:S01]  /*7370*/  R2UR UR5, R72 ;  /* 0x00000000480572ca */ /* 0x000fe200000e0000 */
[----:B------:R-:W-:Y:S01]  /*7380*/  HADD2.F32 R46, -RZ, R45.H1_H1 ;  /* 0x3000002dff2e7230 */ /* 0x000fe20000004100 */
[----:B------:R-:W-:Y:S01]  /*7390*/  F2FP.F16.E4M3.UNPACK_B R47, R53.H1 ;  /* 0x00000035ff2f723e */ /* 0x000fe200030006ff */
[----:B------:R-:W-:Y:S01]  /*73a0*/  HADD2.F32 R66, -RZ, R65.H1_H1 ;  /* 0x30000041ff427230 */ /* 0x000fe20000004100 */
[-C--:B------:R-:W-:Y:S01]  /*73b0*/  F2FP.F16.E4M3.UNPACK_B R61, R41.reuse ;  /* 0x00000029ff3d723e */ /* 0x080fe200020006ff */
[--C-:B------:R-:W-:Y:S01]  /*73c0*/  HADD2.F32 R44, -RZ, R52.reuse.H1_H1 ;  /* 0x30000034ff2c7230 */ /* 0x100fe20000004100 */
[----:B------:R-:W-:Y:S01]  /*73d0*/  F2FP.F16.E4M3.UNPACK_B R63, R41.H1 ;  /* 0x00000029ff3f723e */ /* 0x000fe200030006ff */
[----:B------:R-:W-:Y:S01]  /*73e0*/  HADD2.F32 R41, -RZ, R52.H0_H0 ;  /* 0x20000034ff297230 */ /* 0x000fe20000004100 */
[-C--:B------:R-:W-:Y:S01]  /*73f0*/  F2FP.F16.E4M3.UNPACK_B R49, R54.reuse ;  /* 0x00000036ff31723e */ /* 0x080fe200020006ff */
[----:B------:R-:W-:Y:S01]  /*7400*/  HADD2.F32 R62, -RZ, R61.H1_H1 ;  /* 0x3000003dff3e7230 */ /* 0x000fe20000004100 */
[-C--:B------:R-:W-:Y:S01]  /*7410*/  F2FP.F16.E4M3.UNPACK_B R67, R43.reuse ;  /* 0x0000002bff43723e */ /* 0x080fe200020006ff */
[----:B------:R-:W-:Y:S01]  /*7420*/  HADD2.F32 R48, -RZ, R47.H1_H1 ;  /* 0x3000002fff307230 */ /* 0x000fe20000004100 */
[----:B------:R-:W-:Y:S01]  /*7430*/  F2FP.F16.E4M3.UNPACK_B R69, R43.H1 ;  /* 0x0000002bff45723e */ /* 0x000fe200030006ff */
[----:B------:R-:W-:Y:S01]  /*7440*/  UIADD3 UR4, UPT, UPT, UR5, 0x1f0, URZ ;  /* 0x000001f005047890 */ /* 0x000fe2000fffe0ff */
[----:B------:R-:W-:Y:S01]  /*7450*/  HADD2.F32 R43, -RZ, R45.H0_H0 ;  /* 0x2000002dff2b7230 */ /* 0x000fe20000004100 */
[----:B------:R-:W-:Y:S01]  /*7460*/  F2FP.F16.E4M3.UNPACK_B R51, R54.H1 ;  /* 0x00000036ff33723e */ /* 0x000fe200030006ff */
[----:B------:R-:W-:Y:S01]  /*7470*/  HADD2.F32 R50, -RZ, R49.H1_H1 ;  /* 0x30000031ff327230 */ /* 0x000fe20000004100 */
[-C--:B------:R-:W-:Y:S01]  /*7480*/  F2FP.F16.E4M3.UNPACK_B R53, R55.reuse ;  /* 0x00000037ff35723e */ /* 0x080fe200020006ff */
[----:B------:R-:W-:Y:S01]  /*7490*/  HADD2.F32 R45, -RZ, R47.H0_H0 ;  /* 0x2000002fff2d7230 */ /* 0x000fe20000004100 */
[----:B------:R-:W-:Y:S01]  /*74a0*/  F2FP.F16.E4M3.UNPACK_B R55, R55.H1 ;  /* 0x00000037ff37723e */ /* 0x000fe200030006ff */
[----:B--2---:R-:W-:Y:S01]  /*74b0*/  UPRMT UR4, UR6, 0x654, UR4 ;  /* 0x0000065406047896 */ /* 0x004fe20008000004 */
[C---:B---3--:R-:W-:Y:S01]  /*74c0*/  FMUL R4, R38.reuse, R4 ;  /* 0x0000000426047220 */ /* 0x048fe20000400000 */
[C---:B------:R-:W-:Y:S01]  /*74d0*/  FMUL R5, R38.reuse, R5 ;  /* 0x0000000526057220 */ /* 0x040fe20000400000 */
[C---:B------:R-:W-:Y:S01]  /*74e0*/  FMUL R8, R38.reuse, R8 ;  /* 0x0000000826087220 */ /* 0x040fe20000400000 */
[C---:B------:R-:W-:Y:S01]  /*74f0*/  FMUL R9, R38.reuse, R9 ;  /* 0x0000000926097220 */ /* 0x040fe20000400000 */
[C---:B------:R-:W-:Y:S01]  /*7500*/  FFMA R4, R39.reuse, R40, R4 ;  /* 0x0000002827047223 */ /* 0x040fe20000000004 */
[C---:B------:R-:W-:Y:S01]  /*7510*/  FFMA R5, R39.reuse, R42, R5 ;  /* 0x0000002a27057223 */ /* 0x040fe20000000005 */
[----:B------:R-:W-:Y:S02]  /*7520*/  HADD2.F32 R47, -RZ, R49.H0_H0 ;  /* 0x20000031ff2f7230 */ /* 0x000fe40000004100 */
[C---:B------:R-:W-:Y:S01]  /*7530*/  FMUL R12, R38.reuse, R12 ;  /* 0x0000000c260c7220 */ /* 0x040fe20000400000 */
[----:B------:R-:W-:Y:S01]  /*7540*/  SYNCS.ARRIVE.TRANS64.RED.A1T0 RZ, [UR4], RZ ;  /* 0x000000ffffff79a7 */ /* 0x000fe20008100404 */
[C---:B------:R-:W-:Y:S01]  /*7550*/  FMUL R13, R38.reuse, R13 ;  /* 0x0000000d260d7220 */ /* 0x040fe20000400000 */
[----:B------:R-:W-:Y:S02]  /*7560*/  HADD2.F32 R54, -RZ, R53.H1_H1 ;  /* 0x30000035ff367230 */ /* 0x000fe40000004100 */
[C---:B------:R-:W-:Y:S01]  /*7570*/  FMUL R16, R38.reuse, R16 ;  /* 0x0000001026107220 */ /* 0x040fe20000400000 */
[C---:B------:R-:W-:Y:S01]  /*7580*/  FMUL R17, R38.reuse, R17 ;  /* 0x0000001126117220 */ /* 0x040fe20000400000 */
[C---:B------:R-:W-:Y:S01]  /*7590*/  FMUL R0, R38.reuse, R20 ;  /* 0x0000001426007220 */ /* 0x040fe20000400000 */
[C---:B------:R-:W-:Y:S01]  /*75a0*/  FMUL R2, R38.reuse, R21 ;  /* 0x0000001526027220 */ /* 0x040fe20000400000 */
[C---:B------:R-:W-:Y:S01]  /*75b0*/  FMUL R20, R38.reuse, R24 ;  /* 0x0000001826147220 */ /* 0x040fe20000400000 */
[C---:B------:R-:W-:Y:S01]  /*75c0*/  FMUL R21, R38.reuse, R25 ;  /* 0x0000001926157220 */ /* 0x040fe20000400000 */
[C---:B------:R-:W-:Y:S01]  /*75d0*/  FMUL R24, R38.reuse, R28 ;  /* 0x0000001c26187220 */ /* 0x040fe20000400000 */
        /* <DEDUP_REMOVED lines=8> */
[C---:B------:R-:W-:Y:S01]  /*7660*/  FFMA R6, R39.reuse, R41, R6 ;  /* 0x0000002927067223 */ /* 0x040fe20000000006 */
[C---:B------:R-:W-:Y:S01]  /*7670*/  FFMA R7, R39.reuse, R44, R7 ;  /* 0x0000002c27077223 */ /* 0x040fe20000000007 */
[C---:B------:R-:W-:Y:S01]  /*7680*/  FFMA R8, R39.reuse, R43, R8 ;  /* 0x0000002b27087223 */ /* 0x040fe20000000008 */
[C---:B------:R-:W-:Y:S01]  /*7690*/  FFMA R9, R39.reuse, R46, R9 ;  /* 0x0000002e27097223 */ /* 0x040fe20000000009 */
[----:B------:R-:W-:Y:S02]  /*76a0*/  HADD2.F32 R49, -RZ, R51.H0_H0 ;  /* 0x20000033ff317230 */ /* 0x000fe40000004100 */
[----:B------:R-:W-:Y:S01]  /*76b0*/  FFMA R10, R39, R45, R10 ;  /* 0x0000002d270a7223 */ /* 0x000fe2000000000a */
[----:B-1----:R-:W-:Y:S01]  /*76c0*/  F2FP.SATFINITE.E4M3.F32.PACK_AB_MERGE_C R72, R7, R6, RZ ;  /* 0x000000060748723e */ /* 0x002fe200048070ff */
[C---:B------:R-:W-:Y:S01]  /*76d0*/  FFMA R11, R39.reuse, R48, R11 ;  /* 0x00000030270b7223 */ /* 0x040fe2000000000b */
[C---:B------:R-:W-:Y:S01]  /*76e0*/  FFMA R12, R39.reuse, R47, R12 ;  /* 0x0000002f270c7223 */ /* 0x040fe2000000000c */
[----:B------:R-:W-:Y:S01]  /*76f0*/  FFMA R13, R39, R50, R13 ;  /* 0x00000032270d7223 */ /* 0x000fe2000000000d */
[----:B------:R-:W-:Y:S01]  /*7700*/  F2FP.SATFINITE.E4M3.F32.PACK_AB_MERGE_C R72, R5, R4, R72 ;  /* 0x000000040548723e */ /* 0x000fe20004807048 */
[----:B------:R-:W-:Y:S01]  /*7710*/  HADD2.F32 R41, -RZ, R67.H0_H0 ;  /* 0x20000043ff297230 */ /* 0x000fe20000004100 */
[----:B------:R-:W-:Y:S01]  /*7720*/  F2FP.SATFINITE.E4M3.F32.PACK_AB_MERGE_C R73, R11, R10, RZ ;  /* 0x0000000a0b49723e */ /* 0x000fe200048070ff */
[----:B------:R-:W-:Y:S02]  /*7730*/  HADD2.F32 R52, -RZ, R51.H1_H1 ;  /* 0x30000033ff347230 */ /* 0x000fe40000004100 */
[C---:B------:R-:W-:Y:S01]  /*7740*/  FMUL R14, R38.reuse, R14 ;  /* 0x0000000e260e7220 */ /* 0x040fe20000400000 */
[----:B------:R-:W-:Y:S01]  /*7750*/  HADD2.F32 R51, -RZ, R53.H0_H0 ;  /* 0x20000035ff337230 */ /* 0x000fe20000004100 */
[----:B------:R-:W-:Y:S01]  /*7760*/  F2FP.SATFINITE.E4M3.F32.PACK_AB_MERGE_C R73, R9, R8, R73 ;  /* 0x000000080949723e */ /* 0x000fe20004807049 */
[C---:B------:R-:W-:Y:S01]  /*7770*/  FMUL R15, R38.reuse, R15 ;  /* 0x0000000f260f7220 */ /* 0x040fe20000400000 */
[--C-:B------:R-:W-:Y:S02]  /*7780*/  HADD2.F32 R53, -RZ, R55.reuse.H0_H0 ;  /* 0x20000037ff357230 */ /* 0x100fe40000004100 */
[C---:B------:R-:W-:Y:S01]  /*7790*/  FFMA R14, R39.reuse, R49, R14 ;  /* 0x00000031270e7223 */ /* 0x040fe2000000000e */
[----:B------:R-:W-:Y:S02]  /*77a0*/  HADD2.F32 R56, -RZ, R55.H1_H1 ;  /* 0x30000037ff387230 */ /* 0x000fe40000004100 */
[C---:B------:R-:W-:Y:S01]  /*77b0*/  FFMA R15, R39.reuse, R52, R15 ;  /* 0x00000034270f7223 */ /* 0x040fe2000000000f */
[C---:B------:R-:W-:Y:S01]  /*77c0*/  FFMA R16, R39.reuse, R51, R16 ;  /* 0x0000003327107223 */ /* 0x040fe20000000010 */
[C---:B------:R-:W-:Y:S01]  /*77d0*/  FFMA R17, R39.reuse, R54, R17 ;  /* 0x0000003627117223 */ /* 0x040fe20000000011 */
[--C-:B------:R-:W-:Y:S02]  /*77e0*/  HADD2.F32 R55, -RZ, R57.reuse.H0_H0 ;  /* 0x20000039ff377230 */ /* 0x100fe40000004100 */
[C---:B------:R-:W-:Y:S01]  /*77f0*/  FMUL R18, R38.reuse, R18 ;  /* 0x0000001226127220 */ /* 0x040fe20000400000 */
[C---:B------:R-:W-:Y:S01]  /*7800*/  FMUL R19, R38.reuse, R19 ;  /* 0x0000001326137220 */ /* 0x040fe20000400000 */
[----:B------:R-:W-:Y:S02]  /*7810*/  HADD2.F32 R57, -RZ, R57.H1_H1 ;  /* 0x30000039ff397230 */ /* 0x000fe40000004100 */
[C---:B------:R-:W-:Y:S01]  /*7820*/  FMUL R3, R38.reuse, R22 ;  /* 0x0000001626037220 */ /* 0x040fe20000400000 */
[--C-:B------:R-:W-:Y:S02]  /*7830*/  HADD2.F32 R58, -RZ, R59.reuse.H0_H0 ;  /* 0x2000003bff3a7230 */ /* 0x100fe40000004100 */
[C---:B------:R-:W-:Y:S01]  /*7840*/  FFMA R18, R39.reuse, R53, R18 ;  /* 0x0000003527127223 */ /* 0x040fe20000000012 */
[----:B------:R-:W-:Y:S02]  /*7850*/  HADD2.F32 R60, -RZ, R59.H1_H1 ;  /* 0x3000003bff3c7230 */ /* 0x000fe40000004100 */
[C---:B------:R-:W-:Y:S01]  /*7860*/  FFMA R19, R39.reuse, R56, R19 ;  /* 0x0000003827137223 */ /* 0x040fe20000000013 */
[----:B------:R-:W-:Y:S02]  /*7870*/  HADD2.F32 R59, -RZ, R61.H0_H0 ;  /* 0x2000003dff3b7230 */ /* 0x000fe40000004100 */
[C---:B------:R-:W-:Y:S01]  /*7880*/  FMUL R23, R38.reuse, R23 ;  /* 0x0000001726177220 */ /* 0x040fe20000400000 */
[C---:B------:R-:W-:Y:S01]  /*7890*/  FFMA R0, R39.reuse, R55, R0 ;  /* 0x0000003727007223 */ /* 0x040fe20000000000 */
[C---:B------:R-:W-:Y:S01]  /*78a0*/  FFMA R2, R39.reuse, R57, R2 ;  /* 0x0000003927027223 */ /* 0x040fe20000000002 */
[--C-:B------:R-:W-:Y:S02]  /*78b0*/  HADD2.F32 R61, -RZ, R63.reuse.H0_H0 ;  /* 0x2000003fff3d7230 */ /* 0x100fe40000004100 */
[C---:B------:R-:W-:Y:S01]  /*78c0*/  FFMA R3, R39.reuse, R58, R3 ;  /* 0x0000003a27037223 */ /* 0x040fe20000000003 */
[----:B------:R-:W-:Y:S02]  /*78d0*/  HADD2.F32 R64, -RZ, R63.H1_H1 ;  /* 0x3000003fff407230 */ /* 0x000fe40000004100 */
[C---:B------:R-:W-:Y:S01]  /*78e0*/  FMUL R22, R38.reuse, R26 ;  /* 0x0000001a26167220 */ /* 0x040fe20000400000 */
[----:B------:R-:W-:Y:S02]  /*78f0*/  HADD2.F32 R63, -RZ, R65.H0_H0 ;  /* 0x20000041ff3f7230 */ /* 0x000fe40000004100 */
[C---:B------:R-:W-:Y:S01]  /*7900*/  FFMA R23, R39.reuse, R60, R23 ;  /* 0x0000003c27177223 */ /* 0x040fe20000000017 */
[C---:B------:R-:W-:Y:S01]  /*7910*/  FMUL R27, R38.reuse, R27 ;  /* 0x0000001b261b7220 */ /* 0x040fe20000400000 */
[C---:B------:R-:W-:Y:S01]  /*7920*/  FFMA R20, R39.reuse, R59, R20 ;  /* 0x0000003b27147223 */ /* 0x040fe20000000014 */
[C---:B------:R-:W-:Y:S01]  /*7930*/  FFMA R21, R39.reuse, R62, R21 ;  /* 0x0000003e27157223 */ /* 0x040fe20000000015 */
[--C-:B------:R-:W-:Y:S02]  /*7940*/  HADD2.F32 R65, -RZ, R68.reuse.H0_H0 ;  /* 0x20000044ff417230 */ /* 0x100fe40000004100 */
[C---:B------:R-:W-:Y:S01]  /*7950*/  FFMA R22, R39.reuse, R61, R22 ;  /* 0x0000003d27167223 */ /* 0x040fe20000000016 */
[----:B------:R-:W-:Y:S02]  /*7960*/  HADD2.F32 R68, -RZ, R68.H1_H1 ;  /* 0x30000044ff447230 */ /* 0x000fe40000004100 */
[C---:B------:R-:W-:Y:S01]  /*7970*/  FMUL R26, R38.reuse, R30 ;  /* 0x0000001e261a7220 */ /* 0x040fe20000400000 */
        /* <DEDUP_REMOVED lines=8> */
[----:B------:R-:W-:Y:S01]  /*7a00*/  FFMA R31, R39, R68, R31 ;  /* 0x00000044271f7223 */ /* 0x000fe2000000001f */
[----:B------:R-:W-:Y:S01]  /*7a10*/  FMUL R35, R38, R35 ;  /* 0x0000002326237220 */ /* 0x000fe20000400000 */
[----:B------:R-:W-:Y:S01]  /*7a20*/  F2FP.SATFINITE.E4M3.F32.PACK_AB_MERGE_C R74, R15, R14, RZ ;  /* 0x0000000e0f4a723e */ /* 0x000fe200048070ff */
[----:B------:R-:W-:Y:S01]  /*7a30*/  FFMA R28, R39, R41, R28 ;  /* 0x00000029271c7223 */ /* 0x000fe2000000001c */
[----:B------:R-:W-:Y:S01]  /*7a40*/  F2FP.SATFINITE.E4M3.F32.PACK_AB_MERGE_C R75, R19, R18, RZ ;  /* 0x00000012134b723e */ /* 0x000fe200048070ff */
[C---:B------:R-:W-:Y:S01]  /*7a50*/  FFMA R29, R39.reuse, R40, R29 ;  /* 0x00000028271d7223 */ /* 0x040fe2000000001d */
[C---:B------:R-:W-:Y:S01]  /*7a60*/  FFMA R30, R39.reuse, R67, R30 ;  /* 0x00000043271e7223 */ /* 0x040fe2000000001e */
[----:B------:R-:W-:Y:S01]  /*7a70*/  FFMA R35, R39, R42, R35 ;  /* 0x0000002a27237223 */ /* 0x000fe20000000023 */
[----:B------:R-:W-:Y:S02]  /*7a80*/  F2FP.SATFINITE.E4M3.F32.PACK_AB_MERGE_C R74, R13, R12, R74 ;  /* 0x0000000c0d4a723e */ /* 0x000fe4000480704a */
[----:B------:R-:W-:Y:S02]  /*7a90*/  F2FP.SATFINITE.E4M3.F32.PACK_AB_MERGE_C R75, R17, R16, R75 ;  /* 0x00000010114b723e */ /* 0x000fe4000480704b */
[----:B------:R-:W-:Y:S02]  /*7aa0*/  F2FP.SATFINITE.E4M3.F32.PACK_AB_MERGE_C R89, R23, R3, RZ ;  /* 0x000000031759723e */ /* 0x000fe400048070ff */
[----:B------:R-:W-:Y:S01]  /*7ab0*/  F2FP.SATFINITE.E4M3.F32.PACK_AB_MERGE_C R90, R27, R22, RZ ;  /* 0x000000161b5a723e */ /* 0x000fe200048070ff */
[----:B------:R1:W-:Y:S01]  /*7ac0*/  STS.128 [R81+UR44+0x1400], R72 ;  /* 0x0014004851007988 */ /* 0x0003e20008000c2c */
[----:B------:R-:W-:Y:S02]  /*7ad0*/  F2FP.SATFINITE.E4M3.F32.PACK_AB_MERGE_C R92, R31, R26, RZ ;  /* 0x0000001a1f5c723e */ /* 0x000fe400048070ff */
[----:B------:R-:W-:Y:S02]  /*7ae0*/  F2FP.SATFINITE.E4M3.F32.PACK_AB_MERGE_C R93, R35, R30, RZ ;  /* 0x0000001e235d723e */ /* 0x000fe400048070ff */
[----:B------:R-:W-:Y:S02]  /*7af0*/  F2FP.SATFINITE.E4M3.F32.PACK_AB_MERGE_C R88, R2, R0, R89 ;  /* 0x000000000258723e */ /* 0x000fe40004807059 */
[----:B------:R-:W-:Y:S02]  /*7b00*/  F2FP.SATFINITE.E4M3.F32.PACK_AB_MERGE_C R89, R21, R20, R90 ;  /* 0x000000141559723e */ /* 0x000fe4000480705a */
[----:B------:R-:W-:Y:S02]  /*7b10*/  F2FP.SATFINITE.E4M3.F32.PACK_AB_MERGE_C R90, R25, R24, R92 ;  /* 0x00000018195a723e */ /* 0x000fe4000480705c */
[----:B------:R-:W-:Y:S02]  /*7b20*/  F2FP.SATFINITE.E4M3.F32.PACK_AB_MERGE_C R91, R29, R28, R93 ;  /* 0x0000001c1d5b723e */ /* 0x000fe4000480705d */
[----:B------:R-:W-:Y:S03]  /*7b30*/  IADD3 R92, PT, PT, R36, 0x1, RZ ;  /* 0x00000001245c7810 */ /* 0x000fe60007ffe0ff */
[----:B------:R1:W-:Y:S01]  /*7b40*/  STS.128 [R80+0x1010], R88 ;  /* 0x0010105850007388 */ /* 0x0003e20000000c00 */
[----:B------:R-:W-:Y:S01]  /*7b50*/  @!PT LDS RZ, [RZ] ;  /* 0x00000000fffff984 */ /* 0x000fe20000000800 */
[----:B------:R-:W-:Y:S01]  /*7b60*/  @!PT LDS RZ, [RZ] ;  /* 0x00000000fffff984 */ /* 0x000fe20000000800 */
[----:B------:R-:W-:Y:S01]  /*7b70*/  @!PT LDS RZ, [RZ] ;  /* 0x00000000fffff984 */ /* 0x000fe20000000800 */
[----:B------:R-:W-:Y:S01]  /*7b80*/  @!PT LDS RZ, [RZ] ;  /* 0x00000000fffff984 */ /* 0x000fe20000000800 */
[----:B------:R2:W-:Y:S07]  /*7b90*/  MEMBAR.ALL.CTA ;  /* 0x0000000000007992 */ /* 0x0005ee0000008000 */
[----:B--2---:R-:W2:Y:S02]  /*7ba0*/  FENCE.VIEW.ASYNC.S ;  /* 0x00000000000073c6 */ /* 0x004ea40000000000 */
[----:B--2---:R-:W-:Y:S06]  /*7bb0*/  BAR.SYNC.DEFER_BLOCKING 0x1, 0x80 ;  /* 0x0042000000007b1d */ /* 0x004fec0000010000 */
[----:B------:R-:W-:Y:S05]  /*7bc0*/  @P0 BRA `(.L_x_111) ;  /* 0x0000000000a80947 */ /* 0x000fea0003800000 */
[----:B------:R-:W-:Y:S01]  /*7bd0*/  ULOP3.LUT UR4, UR43, UR57, URZ, 0x3c, !UPT ;  /* 0x000000392b047292 */ /* 0x000fe2000f8e3cff */
[----:B------:R-:W-:Y:S01]  /*7be0*/  IMAD.U32 R0, RZ, RZ, UR57 ;  /* 0x00000039ff007e24 */ /* 0x000fe2000f8e00ff */
[----:B------:R-:W2:Y:S04]  /*7bf0*/  LDCU.64 UR6, c[0x0][0x348] ;  /* 0x00006900ff0677ac */ /* 0x000ea80008000a00 */
[----:B------:R-:W-:Y:S01]  /*7c00*/  IABS R3, R0 ;  /* 0x0000000000037213 */ /* 0x000fe20000000000 */
[----:B------:R-:W-:Y:S02]  /*7c10*/  USHF.L.U32 UR9, UR45, 0x6, URZ ;  /* 0x000000062d097899 */ /* 0x000fe400080006ff */
[----:B------:R-:W-:Y:S01]  /*7c20*/  USHF.L.U32 UR10, UR47, 0x6, URZ ;  /* 0x000000062f0a7899 */ /* 0x000fe200080006ff */
[----:B------:R-:W3:Y:S01]  /*7c30*/  I2F.RP R6, R3 ;  /* 0x0000000300067306 */ /* 0x000ee20000209400 */
[----:B------:R-:W-:Y:S02]  /*7c40*/  UISETP.GE.AND UP0, UPT, UR4, URZ, UPT ;  /* 0x000000ff0400728c */ /* 0x000fe4000bf06270 */
[----:B------:R-:W-:Y:S02]  /*7c50*/  UISETP.NE.AND UP1, UPT, UR57, URZ, UPT ;  /* 0x000000ff3900728c */ /* 0x000fe4000bf25270 */
[----:B------:R-:W-:Y:S06]  /*7c60*/  UIADD3 UR4, UPT, UPT, UR44, 0x1400, URZ ;  /* 0x000014002c047890 */ /* 0x000fec000fffe0ff */
[----:B------:R-:W-:Y:S01]  /*7c70*/  IMAD.U32 R87, RZ, RZ, UR4 ;  /* 0x00000004ff577e24 */ /* 0x000fe2000f8e00ff */
[----:B---3--:R-:W3:Y:S04]  /*7c80*/  MUFU.RCP R0, R6 ;  /* 0x0000000600007308 */ /* 0x008ee80000001000 */
[----:B------:R-:W-:Y:S01]  /*7c90*/  R2UR UR8, R87 ;  /* 0x00000000570872ca */ /* 0x000fe200000e0000 */
[----:B---3--:R-:W-:Y:S02]  /*7ca0*/  VIADD R4, R0, 0xffffffe ;  /* 0x0ffffffe00047836 */ /* 0x008fe40000000000 */
[----:B------:R-:W-:Y:S03]  /*7cb0*/  IMAD.U32 R0, RZ, RZ, UR43 ;  /* 0x0000002bff007e24 */ /* 0x000fe6000f8e00ff */
[----:B------:R-:W3:Y:S02]  /*7cc0*/  F2I.FTZ.U32.TRUNC.NTZ R5, R4 ;  /* 0x0000000400057305 */ /* 0x000ee4000021f000 */
[----:B------:R-:W-:Y:S02]  /*7cd0*/  IABS R0, R0 ;  /* 0x0000000000007213 */ /* 0x000fe40000000000 */
[----:B---3--:R-:W-:Y:S02]  /*7ce0*/  IADD3 R2, PT, PT, RZ, -R5, RZ ;  /* 0x80000005ff027210 */ /* 0x008fe40007ffe0ff */
[----:B------:R-:W-:Y:S03]  /*7cf0*/  MOV R4, RZ ;  /* 0x000000ff00047202 */ /* 0x000fe60000000f00 */
        /* <DEDUP_REMOVED lines=9> */
[----:B------:R-:W-:Y:S11]  /*7d90*/  ISETP.GE.U32.AND P1, PT, R0, R3, PT ;  /* 0x000000030000720c */ /* 0x000ff60003f26070 */
[----:B------:R-:W-:Y:S02]  /*7da0*/  @!UPT UIADD3 URZ, UPT, UPT, URZ, URZ, URZ ;  /* 0x000000fffffff290 */ /* 0x000fe4000fffe0ff */
[----:B------:R-:W-:Y:S04]  /*7db0*/  @P1 IADD3 R5, PT, PT, R5, 0x1, RZ ;  /* 0x0000000105051810 */ /* 0x000fe80007ffe0ff */
[----:B------:R-:W-:Y:S11]  /*7dc0*/  R2UR UR12, R5 ;  /* 0x00000000050c72ca */ /* 0x000ff600000e0000 */
[----:B------:R-:W-:Y:S02]  /*7dd0*/  @!UPT UIADD3 URZ, UPT, UPT, URZ, URZ, URZ ;  /* 0x000000fffffff290 */ /* 0x000fe4000fffe0ff */
[----:B------:R-:W-:Y:S02]  /*7de0*/  @!UP0 UIADD3 UR12, UPT, UPT, -UR12, URZ, URZ ;  /* 0x000000ff0c0c8290 */ /* 0x000fe4000fffe1ff */
[----:B------:R-:W-:Y:S02]  /*7df0*/  @!UP1 ULOP3.LUT UR12, URZ, UR57, URZ, 0x33, !UPT ;  /* 0x00000039ff0c9292 */ /* 0x000fe4000f8e33ff */
[----:B--2---:R-:W-:Y:S02]  /*7e00*/  UIADD3 UR4, UP0, UPT, UR6, 0x680, URZ ;  /* 0x0000068006047890 */ /* 0x004fe4000ff1e0ff */
[----:B------:R-:W-:Y:S04]  /*7e10*/  UIADD3 UR5, UPT, UPT, -UR12, URZ, URZ ;  /* 0x000000ff0c057290 */ /* 0x000fe8000fffe1ff */
[----:B------:R-:W-:Y:S02]  /*7e20*/  UIMAD UR11, UR57, UR5, UR43 ;  /* 0x00000005390b72a4 */ /* 0x000fe4000f8e022b */
[----:B------:R-:W-:Y:S09]  /*7e30*/  UIADD3.X UR5, UPT, UPT, URZ, UR7, URZ, UP0, !UPT ;  /* 0x00000007ff057290 */ /* 0x000ff200087fe4ff */
[----:B------:R2:W-:Y:S01]  /*7e40*/  UTMASTG.4D [UR8], [UR4] ;  /* 0x00000008040073b5 */ /* 0x0005e20008018000 */
[----:B------:R0:W-:Y:S01]  /*7e50*/  UTMACMDFLUSH ;  /* 0x00000000000079b7 */ /* 0x0001e20000000000 */
[----:B--2---:R-:W-:Y:S04]  /*7e60*/  DEPBAR.LE SB0, 0x0 ;  /* 0x000080000000791a */ /* 0x004fe80000000000 */
.L_x_111:
[----:B------:R-:W-:Y:S05]  /*7e70*/  BSYNC.RECONVERGENT B0 ;  /* 0x0000000000007941 */ /* 0x000fea0003800200 */
.L_x_110:
[----:B------:R-:W-:Y:S01]  /*7e80*/  R2UR UR5, R70 ;  /* 0x00000000460572ca */ /* 0x000fe200000e0000 */
[----:B------:R-:W-:Y:S01]  /*7e90*/  BAR.SYNC.DEFER_BLOCKING 0x1, 0x80 ;  /* 0x0042000000007b1d */ /* 0x000fe20000010000 */
[----:B------:R-:W-:Y:S01]  /*7ea0*/  R2UR UR4, R71 ;  /* 0x00000000470472ca */ /* 0x000fe200000e0000 */
[----:B------:R-:W-:Y:S01]  /*7eb0*/  UISETP.NE.AND UP0, UPT, UR48, URZ, UPT ;  /* 0x000000ff3000728c */ /* 0x000fe2000bf05270 */
[----:B------:R-:W-:Y:S01]  /*7ec0*/  ISETP.NE.AND P0, PT, R92, 0x2, PT ;  /* 0x000000025c00780c */ /* 0x000fe20003f05270 */
[----:B------:R-:W-:Y:S01]  /*7ed0*/  IMAD.MOV.U32 R17, RZ, RZ, R86 ;  /* 0x000000ffff117224 */ /* 0x000fe200078e0056 */
[----:B------:R-:W-:Y:S02]  /*7ee0*/  LOP3.LUT R78, R78, 0x1, RZ, 0x3c, !PT ;  /* 0x000000014e4e7812 */ /* 0x000fe400078e3cff */
[----:B------:R-:W-:Y:S02]  /*7ef0*/  SEL R0, RZ, 0x1, P0 ;  /* 0x00000001ff007807 */ /* 0x000fe40000000000 */
[----:B------:R-:W-:Y:S02]  /*7f00*/  SEL R36, R92, RZ, P0 ;  /* 0x000000ff5c247207 */ /* 0x000fe40000000000 */
[----:B------:R-:W-:Y:S01]  /*7f10*/  LOP3.LUT R79, R79, R0, RZ, 0x3c, !PT ;  /* 0x000000004f4f7212 */ /* 0x000fe200078e3cff */
[----:B------:R-:W-:Y:S02]  /*7f20*/  UIADD3 UR26, UPT, UPT, UR36, UR5, URZ ;  /* 0x00000005241a7290 */ /* 0x000fe4000fffe0ff */
[----:B------:R-:W-:Y:S01]  /*7f30*/  UIADD3 UR47, UPT, UPT, UR37, UR4, URZ ;  /* 0x00000004252f7290 */ /* 0x000fe2000fffe0ff */
[----:B------:R-:W-:Y:S11]  /*7f40*/  BRA.U UP0, `(.L_x_112) ;  /* 0xffffffe100447547 */ /* 0x000ff6000b83ffff */
[----:B------:R-:W-:Y:S05]  /*7f50*/  EXIT ;  /* 0x000000000000794d */ /* 0x000fea0003800000 */
.L_x_20:
[----:B------:R-:W-:Y:S07]  /*7f60*/  MOV R0, UR33 ;  /* 0x0000002100007c02 */ /* 0x000fee0008000f00 */
.L_x_113:
[----:B-1----:R1:W3:Y:S02]  /*7f70*/  SYNCS.PHASECHK.TRANS64.TRYWAIT P0, [R0+URZ+0xd8], R5 ;  /* 0x0000d805000075a7 */ /* 0x0022e400080011ff */
[----:B---3--:R-:W-:Y:S05]  /*7f80*/  @!P0 NANOSLEEP.SYNCS 0x989680 ;  /* 0x009896800000895d */ /* 0x008fea0003900000 */
[----:B------:R-:W3:Y:S02]  /*7f90*/  @!P0 SYNCS.PHASECHK.TRANS64 P0, [R0+URZ+0xd8], R5 ;  /* 0x0000d805000085a7 */ /* 0x000ee400080010ff */
[----:B---3--:R-:W-:Y:S05]  /*7fa0*/  @!P0 BRA `(.L_x_113) ;  /* 0xfffffffc00f08947 */ /* 0x008fea000383ffff */
[----:B------:R-:W-:Y:S05]  /*7fb0*/  BRA `(.L_x_19) ;  /* 0xffffff9c00707947 */ /* 0x000fea000383ffff */
.L_x_26:
[----:B------:R-:W-:Y:S07]  /*7fc0*/  MOV R0, UR25 ;  /* 0x0000001900007c02 */ /* 0x000fee0008000f00 */
.L_x_114:
[----:B-1----:R1:W2:Y:S02]  /*7fd0*/  SYNCS.PHASECHK.TRANS64.TRYWAIT P0, [R0+URZ+0xd8], R5 ;  /* 0x0000d805000075a7 */ /* 0x0022a400080011ff */
[----:B--2---:R-:W-:Y:S05]  /*7fe0*/  @!P0 NANOSLEEP.SYNCS 0x989680 ;  /* 0x009896800000895d */ /* 0x004fea0003900000 */
[----:B------:R-:W2:Y:S02]  /*7ff0*/  @!P0 SYNCS.PHASECHK.TRANS64 P0, [R0+URZ+0xd8], R5 ;  /* 0x0000d805000085a7 */ /* 0x000ea400080010ff */
[----:B--2---:R-:W-:Y:S05]  /*8000*/  @!P0 BRA `(.L_x_114) ;  /* 0xfffffffc00f08947 */ /* 0x004fea000383ffff */
[----:B------:R-:W-:Y:S05]  /*8010*/  BRA `(.L_x_25) ;  /* 0xffffffa000847947 */ /* 0x000fea000383ffff */
.L_x_30:
[----:B------:R-:W-:-:S07]  /*8020*/  MOV R0, UR36 ;  /* 0x0000002400007c02 */ /* 0x000fce0008000f00 */
.L_x_115:
[----:B-1----:R1:W2:Y:S02]  /*8030*/  SYNCS.PHASECHK.TRANS64.TRYWAIT P0, [R0+URZ+0x1d0], R3 ;  /* 0x0001d003000075a7 */ /* 0x0022a400080011ff */
[----:B--2---:R-:W-:Y:S05]  /*8040*/  @!P0 NANOSLEEP.SYNCS 0x989680 ;  /* 0x009896800000895d */ /* 0x004fea0003900000 */
[----:B------:R-:W2:Y:S02]  /*8050*/  @!P0 SYNCS.PHASECHK.TRANS64 P0, [R0+URZ+0x1d0], R3 ;  /* 0x0001d003000085a7 */ /* 0x000ea400080010ff */
[----:B--2---:R-:W-:Y:S05]  /*8060*/  @!P0 BRA `(.L_x_115) ;  /* 0xfffffffc00f08947 */ /* 0x004fea000383ffff */
[----:B------:R-:W-:Y:S05]  /*8070*/  BRA `(.L_x_116) ;  /* 0xffffffa4003c7947 */ /* 0x000fea000383ffff */
.L_x_34:
[----:B------:R-:W-:-:S07]  /*8080*/  MOV R0, UR4 ;  /* 0x0000000400007c02 */ /* 0x000fce0008000f00 */
.L_x_117:
[----:B-1----:R1:W2:Y:S02]  /*8090*/  SYNCS.PHASECHK.TRANS64.TRYWAIT P0, [R0+URZ], R3 ;  /* 0x00000003000075a7 */ /* 0x0022a400080011ff */
[----:B--2---:R-:W-:Y:S05]  /*80a0*/  @!P0 NANOSLEEP.SYNCS 0x989680 ;  /* 0x009896800000895d */ /* 0x004fea0003900000 */
[----:B------:R-:W2:Y:S02]  /*80b0*/  @!P0 SYNCS.PHASECHK.TRANS64 P0, [R0+URZ], R3 ;  /* 0x00000003000085a7 */ /* 0x000ea400080010ff */
[----:B--2---:R-:W-:Y:S05]  /*80c0*/  @!P0 BRA `(.L_x_117) ;  /* 0xfffffffc00f08947 */ /* 0x004fea000383ffff */
[----:B------:R-:W-:Y:S05]  /*80d0*/  BRA `(.L_x_118) ;  /* 0xffffffa800d07947 */ /* 0x000fea000383ffff */
.L_x_35:
[----:B------:R-:W-:-:S07]  /*80e0*/  MOV R0, UR5 ;  /* 0x0000000500007c02 */ /* 0x000fce0008000f00 */
.L_x_119:
[----:B-1----:R1:W2:Y:S02]  /*80f0*/  SYNCS.PHASECHK.TRANS64.TRYWAIT P0, [R0+URZ], R3 ;  /* 0x00000003000075a7 */ /* 0x0022a400080011ff */
[----:B--2---:R-:W-:Y:S05]  /*8100*/  @!P0 NANOSLEEP.SYNCS 0x989680 ;  /* 0x009896800000895d */ /* 0x004fea0003900000 */
[----:B------:R-:W2:Y:S02]  /*8110*/  @!P0 SYNCS.PHASECHK.TRANS64 P0, [R0+URZ], R3 ;  /* 0x00000003000085a7 */ /* 0x000ea400080010ff */
[----:B--2---:R-:W-:Y:S05]  /*8120*/  @!P0 BRA `(.L_x_119) ;  /* 0xfffffffc00f08947 */ /* 0x004fea000383ffff */
[----:B------:R-:W-:Y:S05]  /*8130*/  BRA `(.L_x_120) ;  /* 0xffffffa800e07947 */ /* 0x000fea000383ffff */
.L_x_36:
[----:B------:R-:W-:-:S07]  /*8140*/  MOV R0, UR5 ;  /* 0x0000000500007c02 */ /* 0x000fce0008000f00 */
.L_x_121:
[----:B-1----:R1:W2:Y:S02]  /*8150*/  SYNCS.PHASECHK.TRANS64.TRYWAIT P0, [R0+URZ], R3 ;  /* 0x00000003000075a7 */ /* 0x0022a400080011ff */
[----:B--2---:R-:W-:Y:S05]  /*8160*/  @!P0 NANOSLEEP.SYNCS 0x989680 ;  /* 0x009896800000895d */ /* 0x004fea0003900000 */
[----:B------:R-:W2:Y:S02]  /*8170*/  @!P0 SYNCS.PHASECHK.TRANS64 P0, [R0+URZ], R3 ;  /* 0x00000003000085a7 */ /* 0x000ea400080010ff */
[----:B--2---:R-:W-:Y:S05]  /*8180*/  @!P0 BRA `(.L_x_121) ;  /* 0xfffffffc00f08947 */ /* 0x004fea000383ffff */
[----:B------:R-:W-:Y:S05]  /*8190*/  BRA `(.L_x_122) ;  /* 0xffffffa800f07947 */ /* 0x000fea000383ffff */
.L_x_37:
[----:B------:R-:W-:-:S07]  /*81a0*/  MOV R0, UR5 ;  /* 0x0000000500007c02 */ /* 0x000fce0008000f00 */
.L_x_123:
[----:B-1----:R1:W2:Y:S02]  /*81b0*/  SYNCS.PHASECHK.TRANS64.TRYWAIT P0, [R0+URZ], R3 ;  /* 0x00000003000075a7 */ /* 0x0022a400080011ff */
[----:B--2---:R-:W-:Y:S05]  /*81c0*/  @!P0 NANOSLEEP.SYNCS 0x989680 ;  /* 0x009896800000895d */ /* 0x004fea0003900000 */
[----:B------:R-:W2:Y:S02]  /*81d0*/  @!P0 SYNCS.PHASECHK.TRANS64 P0, [R0+URZ], R3 ;  /* 0x00000003000085a7 */ /* 0x000ea400080010ff */
[----:B--2---:R-:W-:Y:S05]  /*81e0*/  @!P0 BRA `(.L_x_123) ;  /* 0xfffffffc00f08947 */ /* 0x004fea000383ffff */
[----:B------:R-:W-:Y:S05]  /*81f0*/  BRA `(.L_x_124) ;  /* 0xffffffac00007947 */ /* 0x000fea000383ffff */
.L_x_38:
[----:B------:R-:W-:-:S07]  /*8200*/  MOV R0, UR5 ;  /* 0x0000000500007c02 */ /* 0x000fce0008000f00 */
.L_x_125:
[----:B-1----:R1:W2:Y:S02]  /*8210*/  SYNCS.PHASECHK.TRANS64.TRYWAIT P0, [R0+URZ], R3 ;  /* 0x00000003000075a7 */ /* 0x0022a400080011ff */
[----:B--2---:R-:W-:Y:S05]  /*8220*/  @!P0 NANOSLEEP.SYNCS 0x989680 ;  /* 0x009896800000895d */ /* 0x004fea0003900000 */
[----:B------:R-:W2:Y:S02]  /*8230*/  @!P0 SYNCS.PHASECHK.TRANS64 P0, [R0+URZ], R3 ;  /* 0x00000003000085a7 */ /* 0x000ea400080010ff */
[----:B--2---:R-:W-:Y:S05]  /*8240*/  @!P0 BRA `(.L_x_125) ;  /* 0xfffffffc00f08947 */ /* 0x004fea000383ffff */
[----:B------:R-:W-:Y:S05]  /*8250*/  BRA `(.L_x_126) ;  /* 0xffffffac00107947 */ /* 0x000fea000383ffff */
.L_x_39:
[----:B------:R-:W-:-:S07]  /*8260*/  MOV R0, UR5 ;  /* 0x0000000500007c02 */ /* 0x000fce0008000f00 */
.L_x_127:
[----:B-1----:R1:W2:Y:S02]  /*8270*/  SYNCS.PHASECHK.TRANS64.TRYWAIT P0, [R0+URZ], R3 ;  /* 0x00000003000075a7 */ /* 0x0022a400080011ff */
[----:B--2---:R-:W-:Y:S05]  /*8280*/  @!P0 NANOSLEEP.SYNCS 0x989680 ;  /* 0x009896800000895d */ /* 0x004fea0003900000 */
[----:B------:R-:W2:Y:S02]  /*8290*/  @!P0 SYNCS.PHASECHK.TRANS64 P0, [R0+URZ], R3 ;  /* 0x00000003000085a7 */ /* 0x000ea400080010ff */
[----:B--2---:R-:W-:Y:S05]  /*82a0*/  @!P0 BRA `(.L_x_127) ;  /* 0xfffffffc00f08947 */ /* 0x004fea000383ffff */
[----:B------:R-:W-:Y:S05]  /*82b0*/  BRA `(.L_x_128) ;  /* 0xffffffac00207947 */ /* 0x000fea000383ffff */
.L_x_40:
[----:B------:R-:W-:-:S07]  /*82c0*/  MOV R0, UR5 ;  /* 0x0000000500007c02 */ /* 0x000fce0008000f00 */
.L_x_129:
[----:B-1----:R1:W2:Y:S02]  /*82d0*/  SYNCS.PHASECHK.TRANS64.TRYWAIT P0, [R0+URZ], R3 ;  /* 0x00000003000075a7 */ /* 0x0022a400080011ff */
[----:B--2---:R-:W-:Y:S05]  /*82e0*/  @!P0 NANOSLEEP.SYNCS 0x989680 ;  /* 0x009896800000895d */ /* 0x004fea0003900000 */
[----:B------:R-:W2:Y:S02]  /*82f0*/  @!P0 SYNCS.PHASECHK.TRANS64 P0, [R0+URZ], R3 ;  /* 0x00000003000085a7 */ /* 0x000ea400080010ff */
[----:B--2---:R-:W-:Y:S05]  /*8300*/  @!P0 BRA `(.L_x_129) ;  /* 0xfffffffc00f08947 */ /* 0x004fea000383ffff */
[----:B------:R-:W-:Y:S05]  /*8310*/  BRA `(.L_x_130) ;  /* 0xffffffac00307947 */ /* 0x000fea000383ffff */
.L_x_41:
[----:B------:R-:W-:-:S07]  /*8320*/  MOV R0, UR5 ;  /* 0x0000000500007c02 */ /* 0x000fce0008000f00 */
.L_x_131:
[----:B-1----:R1:W2:Y:S02]  /*8330*/  SYNCS.PHASECHK.TRANS64.TRYWAIT P0, [R0+URZ], R3 ;  /* 0x00000003000075a7 */ /* 0x0022a400080011ff */
[----:B--2---:R-:W-:Y:S05]  /*8340*/  @!P0 NANOSLEEP.SYNCS 0x989680 ;  /* 0x009896800000895d */ /* 0x004fea0003900000 */
[----:B------:R-:W2:Y:S02]  /*8350*/  @!P0 SYNCS.PHASECHK.TRANS64 P0, [R0+URZ], R3 ;  /* 0x00000003000085a7 */ /* 0x000ea400080010ff */
[----:B--2---:R-:W-:Y:S05]  /*8360*/  @!P0 BRA `(.L_x_131) ;  /* 0xfffffffc00f08947 */ /* 0x004fea000383ffff */
[----:B------:R-:W-:Y:S05]  /*8370*/  BRA `(.L_x_132) ;  /* 0xffffffac00407947 */ /* 0x000fea000383ffff */
.L_x_42:
[----:B------:R-:W-:-:S07]  /*8380*/  MOV R0, UR5 ;  /* 0x0000000500007c02 */ /* 0x000fce0008000f00 */
.L_x_133:
[----:B-1----:R1:W2:Y:S02]  /*8390*/  SYNCS.PHASECHK.TRANS64.TRYWAIT P0, [R0+URZ], R3 ;  /* 0x00000003000075a7 */ /* 0x0022a400080011ff */
[----:B--2---:R-:W-:Y:S05]  /*83a0*/  @!P0 NANOSLEEP.SYNCS 0x989680 ;  /* 0x009896800000895d */ /* 0x004fea0003900000 */
[----:B------:R-:W2:Y:S02]  /*83b0*/  @!P0 SYNCS.PHASECHK.TRANS64 P0, [R0+URZ], R3 ;  /* 0x00000003000085a7 */ /* 0x000ea400080010ff */
[----:B--2---:R-:W-:Y:S05]  /*83c0*/  @!P0 BRA `(.L_x_133) ;  /* 0xfffffffc00f08947 */ /* 0x004fea000383ffff */
[----:B------:R-:W-:Y:S05]  /*83d0*/  BRA `(.L_x_134) ;  /* 0xffffffac00507947 */ /* 0x000fea000383ffff */
.L_x_43:
[----:B------:R-:W-:-:S07]  /*83e0*/  MOV R0, UR5 ;  /* 0x0000000500007c02 */ /* 0x000fce0008000f00 */
.L_x_135:
[----:B-1----:R1:W2:Y:S02]  /*83f0*/  SYNCS.PHASECHK.TRANS64.TRYWAIT P0, [R0+URZ], R3 ;  /* 0x00000003000075a7 */ /* 0x0022a400080011ff */
[----:B--2---:R-:W-:Y:S05]  /*8400*/  @!P0 NANOSLEEP.SYNCS 0x989680 ;  /* 0x009896800000895d */ /* 0x004fea0003900000 */
[----:B------:R-:W2:Y:S02]  /*8410*/  @!P0 SYNCS.PHASECHK.TRANS64 P0, [R0+URZ], R3 ;  /* 0x00000003000085a7 */ /* 0x000ea400080010ff */
[----:B--2---:R-:W-:Y:S05]  /*8420*/  @!P0 BRA `(.L_x_135) ;  /* 0xfffffffc00f08947 */ /* 0x004fea000383ffff */
[----:B------:R-:W-:Y:S05]  /*8430*/  BRA `(.L_x_136) ;  /* 0xffffffac00607947 */ /* 0x000fea000383ffff */
.L_x_44:
[----:B------:R-:W-:-:S07]  /*8440*/  MOV R0, UR5 ;  /* 0x0000000500007c02 */ /* 0x000fce0008000f00 */
.L_x_137:
[----:B-1----:R1:W2:Y:S02]  /*8450*/  SYNCS.PHASECHK.TRANS64.TRYWAIT P0, [R0+URZ], R3 ;  /* 0x00000003000075a7 */ /* 0x0022a400080011ff */
[----:B--2---:R-:W-:Y:S05]  /*8460*/  @!P0 NANOSLEEP.SYNCS 0x989680 ;  /* 0x009896800000895d */ /* 0x004fea0003900000 */
[----:B------:R-:W2:Y:S02]  /*8470*/  @!P0 SYNCS.PHASECHK.TRANS64 P0, [R0+URZ], R3 ;  /* 0x00000003000085a7 */ /* 0x000ea400080010ff */
[----:B--2---:R-:W-:Y:S05]  /*8480*/  @!P0 BRA `(.L_x_137) ;  /* 0xfffffffc00f08947 */ /* 0x004fea000383ffff */
[----:B------:R-:W-:Y:S05]  /*8490*/  BRA `(.L_x_138) ;  /* 0xffffffac00707947 */ /* 0x000fea000383ffff */
.L_x_45:
[----:B------:R-:W-:-:S07]  /*84a0*/  MOV R0, UR5 ;  /* 0x0000000500007c02 */ /* 0x000fce0008000f00 */
.L_x_139:
[----:B-1----:R1:W2:Y:S02]  /*84b0*/  SYNCS.PHASECHK.TRANS64.TRYWAIT P0, [R0+URZ], R3 ;  /* 0x00000003000075a7 */ /* 0x0022a400080011ff */
[----:B--2---:R-:W-:Y:S05]  /*84c0*/  @!P0 NANOSLEEP.SYNCS 0x989680 ;  /* 0x009896800000895d */ /* 0x004fea0003900000 */
[----:B------:R-:W2:Y:S02]  /*84d0*/  @!P0 SYNCS.PHASECHK.TRANS64 P0, [R0+URZ], R3 ;  /* 0x00000003000085a7 */ /* 0x000ea400080010ff */
[----:B--2---:R-:W-:Y:S05]  /*84e0*/  @!P0 BRA `(.L_x_139) ;  /* 0xfffffffc00f08947 */ /* 0x004fea000383ffff */
[----:B------:R-:W-:Y:S05]  /*84f0*/  BRA `(.L_x_140) ;  /* 0xffffffac00807947 */ /* 0x000fea000383ffff */
.L_x_46:
[----:B------:R-:W-:-:S07]  /*8500*/  MOV R0, UR5 ;  /* 0x0000000500007c02 */ /* 0x000fce0008000f00 */
.L_x_141:
[----:B-1----:R1:W2:Y:S02]  /*8510*/  SYNCS.PHASECHK.TRANS64.TRYWAIT P0, [R0+URZ], R3 ;  /* 0x00000003000075a7 */ /* 0x0022a400080011ff */
[----:B--2---:R-:W-:Y:S05]  /*8520*/  @!P0 NANOSLEEP.SYNCS 0x989680 ;  /* 0x009896800000895d */ /* 0x004fea0003900000 */
[----:B------:R-:W2:Y:S02]  /*8530*/  @!P0 SYNCS.PHASECHK.TRANS64 P0, [R0+URZ], R3 ;  /* 0x00000003000085a7 */ /* 0x000ea400080010ff */
[----:B--2---:R-:W-:Y:S05]  /*8540*/  @!P0 BRA `(.L_x_141) ;  /* 0xfffffffc00f08947 */ /* 0x004fea000383ffff */
[----:B------:R-:W-:Y:S05]  /*8550*/  BRA `(.L_x_142) ;  /* 0xffffffac00907947 */ /* 0x000fea000383ffff */
.L_x_47:
[----:B------:R-:W-:-:S07]  /*8560*/  MOV R0, UR5 ;  /* 0x0000000500007c02 */ /* 0x000fce0008000f00 */
.L_x_143:
[----:B-1----:R1:W2:Y:S02]  /*8570*/  SYNCS.PHASECHK.TRANS64.TRYWAIT P0, [R0+URZ], R3 ;  /* 0x00000003000075a7 */ /* 0x0022a400080011ff */
[----:B--2---:R-:W-:Y:S05]  /*8580*/  @!P0 NANOSLEEP.SYNCS 0x989680 ;  /* 0x009896800000895d */ /* 0x004fea0003900000 */
[----:B------:R-:W2:Y:S02]  /*8590*/  @!P0 SYNCS.PHASECHK.TRANS64 P0, [R0+URZ], R3 ;  /* 0x00000003000085a7 */ /* 0x000ea400080010ff */
[----:B--2---:R-:W-:Y:S05]  /*85a0*/  @!P0 BRA `(.L_x_143) ;  /* 0xfffffffc00f08947 */ /* 0x004fea000383ffff */
[----:B------:R-:W-:Y:S05]  /*85b0*/  BRA `(.L_x_144) ;  /* 0xffffffac00a07947 */ /* 0x000fea000383ffff */
.L_x_48:
[----:B------:R-:W-:-:S07]  /*85c0*/  MOV R0, UR5 ;  /* 0x0000000500007c02 */ /* 0x000fce0008000f00 */
.L_x_145:
[----:B-1----:R1:W2:Y:S02]  /*85d0*/  SYNCS.PHASECHK.TRANS64.TRYWAIT P0, [R0+URZ], R3 ;  /* 0x00000003000075a7 */ /* 0x0022a400080011ff */
[----:B--2---:R-:W-:Y:S05]  /*85e0*/  @!P0 NANOSLEEP.SYNCS 0x989680 ;  /* 0x009896800000895d */ /* 0x004fea0003900000 */
[----:B------:R-:W2:Y:S02]  /*85f0*/  @!P0 SYNCS.PHASECHK.TRANS64 P0, [R0+URZ], R3 ;  /* 0x00000003000085a7 */ /* 0x000ea400080010ff */
[----:B--2---:R-:W-:Y:S05]  /*8600*/  @!P0 BRA `(.L_x_145) ;  /* 0xfffffffc00f08947 */ /* 0x004fea000383ffff */
[----:B------:R-:W-:Y:S05]  /*8610*/  BRA `(.L_x_146) ;  /* 0xffffffac00b07947 */ /* 0x000fea000383ffff */
.L_x_49:
[----:B------:R-:W-:-:S07]  /*8620*/  MOV R0, UR5 ;  /* 0x0000000500007c02 */ /* 0x000fce0008000f00 */
.L_x_147:
[----:B-1----:R1:W2:Y:S02]  /*8630*/  SYNCS.PHASECHK.TRANS64.TRYWAIT P0, [R0+URZ], R3 ;  /* 0x00000003000075a7 */ /* 0x0022a400080011ff */
[----:B--2---:R-:W-:Y:S05]  /*8640*/  @!P0 NANOSLEEP.SYNCS 0x989680 ;  /* 0x009896800000895d */ /* 0x004fea0003900000 */
[----:B------:R-:W2:Y:S02]  /*8650*/  @!P0 SYNCS.PHASECHK.TRANS64 P0, [R0+URZ], R3 ;  /* 0x00000003000085a7 */ /* 0x000ea400080010ff */
[----:B--2---:R-:W-:Y:S05]  /*8660*/  @!P0 BRA `(.L_x_147) ;  /* 0xfffffffc00f08947 */ /* 0x004fea000383ffff */
[----:B------:R-:W-:Y:S05]  /*8670*/  BRA `(.L_x_148) ;  /* 0xffffffac00c07947 */ /* 0x000fea000383ffff */
.L_x_50:
[----:B------:R-:W-:-:S07]  /*8680*/  MOV R0, UR5 ;  /* 0x0000000500007c02 */ /* 0x000fce0008000f00 */
.L_x_149:
[----:B-1----:R1:W2:Y:S02]  /*8690*/  SYNCS.PHASECHK.TRANS64.TRYWAIT P0, [R0+URZ], R3 ;  /* 0x00000003000075a7 */ /* 0x0022a400080011ff */
[----:B--2---:R-:W-:Y:S05]  /*86a0*/  @!P0 NANOSLEEP.SYNCS 0x989680 ;  /* 0x009896800000895d */ /* 0x004fea0003900000 */
[----:B------:R-:W2:Y:S02]  /*86b0*/  @!P0 SYNCS.PHASECHK.TRANS64 P0, [R0+URZ], R3 ;  /* 0x00000003000085a7 */ /* 0x000ea400080010ff */
[----:B--2---:R-:W-:Y:S05]  /*86c0*/  @!P0 BRA `(.L_x_149) ;  /* 0xfffffffc00f08947 */ /* 0x004fea000383ffff */
[----:B------:R-:W-:Y:S05]  /*86d0*/  BRA `(.L_x_150) ;  /* 0xffffffac00d07947 */ /* 0x000fea000383ffff */
.L_x_51:
[----:B------:R-:W-:-:S07]  /*86e0*/  MOV R0, UR5 ;  /* 0x0000000500007c02 */ /* 0x000fce0008000f00 */
.L_x_151:
[----:B-1----:R1:W2:Y:S02]  /*86f0*/  SYNCS.PHASECHK.TRANS64.TRYWAIT P0, [R0+URZ], R3 ;  /* 0x00000003000075a7 */ /* 0x0022a400080011ff */
[----:B--2---:R-:W-:Y:S05]  /*8700*/  @!P0 NANOSLEEP.SYNCS 0x989680 ;  /* 0x009896800000895d */ /* 0x004fea0003900000 */
[----:B------:R-:W2:Y:S02]  /*8710*/  @!P0 SYNCS.PHASECHK.TRANS64 P0, [R0+URZ], R3 ;  /* 0x00000003000085a7 */ /* 0x000ea400080010ff */
[----:B--2---:R-:W-:Y:S05]  /*8720*/  @!P0 BRA `(.L_x_151) ;  /* 0xfffffffc00f08947 */ /* 0x004fea000383ffff */
[----:B------:R-:W-:Y:S05]  /*8730*/  BRA `(.L_x_152) ;  /* 0xffffffac00e07947 */ /* 0x000fea000383ffff */
.L_x_52:
[----:B------:R-:W-:-:S07]  /*8740*/  MOV R0, UR5 ;  /* 0x0000000500007c02 */ /* 0x000fce0008000f00 */
.L_x_153:
[----:B-1----:R1:W2:Y:S02]  /*8750*/  SYNCS.PHASECHK.TRANS64.TRYWAIT P0, [R0+URZ], R3 ;  /* 0x00000003000075a7 */ /* 0x0022a400080011ff */
[----:B--2---:R-:W-:Y:S05]  /*8760*/  @!P0 NANOSLEEP.SYNCS 0x989680 ;  /* 0x009896800000895d */ /* 0x004fea0003900000 */
[----:B------:R-:W2:Y:S02]  /*8770*/  @!P0 SYNCS.PHASECHK.TRANS64 P0, [R0+URZ], R3 ;  /* 0x00000003000085a7 */ /* 0x000ea400080010ff */
[----:B--2---:R-:W-:Y:S05]  /*8780*/  @!P0 BRA `(.L_x_153) ;  /* 0xfffffffc00f08947 */ /* 0x004fea000383ffff */
[----:B------:R-:W-:Y:S05]  /*8790*/  BRA `(.L_x_154) ;  /* 0xffffffac00f07947 */ /* 0x000fea000383ffff */
.L_x_53:
[----:B------:R-:W-:-:S07]  /*87a0*/  MOV R0, UR5 ;  /* 0x0000000500007c02 */ /* 0x000fce0008000f00 */
.L_x_155:
[----:B-1----:R1:W2:Y:S02]  /*87b0*/  SYNCS.PHASECHK.TRANS64.TRYWAIT P0, [R0+URZ], R3 ;  /* 0x00000003000075a7 */ /* 0x0022a400080011ff */
[----:B--2---:R-:W-:Y:S05]  /*87c0*/  @!P0 NANOSLEEP.SYNCS 0x989680 ;  /* 0x009896800000895d */ /* 0x004fea0003900000 */
[----:B------:R-:W2:Y:S02]  /*87d0*/  @!P0 SYNCS.PHASECHK.TRANS64 P0, [R0+URZ], R3 ;  /* 0x00000003000085a7 */ /* 0x000ea400080010ff */
[----:B--2---:R-:W-:Y:S05]  /*87e0*/  @!P0 BRA `(.L_x_155) ;  /* 0xfffffffc00f08947 */ /* 0x004fea000383ffff */
[----:B------:R-:W-:Y:S05]  /*87f0*/  BRA `(.L_x_156) ;  /* 0xffffffb000007947 */ /* 0x000fea000383ffff */
.L_x_54:
[----:B------:R-:W-:-:S07]  /*8800*/  MOV R0, UR5 ;  /* 0x0000000500007c02 */ /* 0x000fce0008000f00 */
.L_x_157:
[----:B-1----:R1:W2:Y:S02]  /*8810*/  SYNCS.PHASECHK.TRANS64.TRYWAIT P0, [R0+URZ], R3 ;  /* 0x00000003000075a7 */ /* 0x0022a400080011ff */
[----:B--2---:R-:W-:Y:S05]  /*8820*/  @!P0 NANOSLEEP.SYNCS 0x989680 ;  /* 0x009896800000895d */ /* 0x004fea0003900000 */
[----:B------:R-:W2:Y:S02]  /*8830*/  @!P0 SYNCS.PHASECHK.TRANS64 P0, [R0+URZ], R3 ;  /* 0x00000003000085a7 */ /* 0x000ea400080010ff */
[----:B--2---:R-:W-:Y:S05]  /*8840*/  @!P0 BRA `(.L_x_157) ;  /* 0xfffffffc00f08947 */ /* 0x004fea000383ffff */
[----:B------:R-:W-:Y:S05]  /*8850*/  BRA `(.L_x_158) ;  /* 0xffffffb000107947 */ /* 0x000fea000383ffff */
.L_x_55:
[----:B------:R-:W-:-:S07]  /*8860*/  MOV R0, UR5 ;  /* 0x0000000500007c02 */ /* 0x000fce0008000f00 */
.L_x_159:
[----:B-1----:R1:W2:Y:S02]  /*8870*/  SYNCS.PHASECHK.TRANS64.TRYWAIT P0, [R0+URZ], R3 ;  /* 0x00000003000075a7 */ /* 0x0022a400080011ff */
[----:B--2---:R-:W-:Y:S05]  /*8880*/  @!P0 NANOSLEEP.SYNCS 0x989680 ;  /* 0x009896800000895d */ /* 0x004fea0003900000 */
[----:B------:R-:W2:Y:S02]  /*8890*/  @!P0 SYNCS.PHASECHK.TRANS64 P0, [R0+URZ], R3 ;  /* 0x00000003000085a7 */ /* 0x000ea400080010ff */
[----:B--2---:R-:W-:Y:S05]  /*88a0*/  @!P0 BRA `(.L_x_159) ;  /* 0xfffffffc00f08947 */ /* 0x004fea000383ffff */
[----:B------:R-:W-:Y:S05]  /*88b0*/  BRA `(.L_x_160) ;  /* 0xffffffb000207947 */ /* 0x000fea000383ffff */
.L_x_56:
[----:B------:R-:W-:-:S07]  /*88c0*/  MOV R0, UR5 ;  /* 0x0000000500007c02 */ /* 0x000fce0008000f00 */
.L_x_161:
[----:B-1----:R1:W2:Y:S02]  /*88d0*/  SYNCS.PHASECHK.TRANS64.TRYWAIT P0, [R0+URZ], R3 ;  /* 0x00000003000075a7 */ /* 0x0022a400080011ff */
[----:B--2---:R-:W-:Y:S05]  /*88e0*/  @!P0 NANOSLEEP.SYNCS 0x989680 ;  /* 0x009896800000895d */ /* 0x004fea0003900000 */
[----:B------:R-:W2:Y:S02]  /*88f0*/  @!P0 SYNCS.PHASECHK.TRANS64 P0, [R0+URZ], R3 ;  /* 0x00000003000085a7 */ /* 0x000ea400080010ff */
[----:B--2---:R-:W-:Y:S05]  /*8900*/  @!P0 BRA `(.L_x_161) ;  /* 0xfffffffc00f08947 */ /* 0x004fea000383ffff */
[----:B------:R-:W-:Y:S05]  /*8910*/  BRA `(.L_x_162) ;  /* 0xffffffb000307947 */ /* 0x000fea000383ffff */
.L_x_57:
[----:B------:R-:W-:-:S07]  /*8920*/  MOV R0, UR5 ;  /* 0x0000000500007c02 */ /* 0x000fce0008000f00 */
.L_x_163:
[----:B-1----:R1:W2:Y:S02]  /*8930*/  SYNCS.PHASECHK.TRANS64.TRYWAIT P0, [R0+URZ], R3 ;  /* 0x00000003000075a7 */ /* 0x0022a400080011ff */
[----:B--2---:R-:W-:Y:S05]  /*8940*/  @!P0 NANOSLEEP.SYNCS 0x989680 ;  /* 0x009896800000895d */ /* 0x004fea0003900000 */
[----:B------:R-:W2:Y:S02]  /*8950*/  @!P0 SYNCS.PHASECHK.TRANS64 P0, [R0+URZ], R3 ;  /* 0x00000003000085a7 */ /* 0x000ea400080010ff */
[----:B--2---:R-:W-:Y:S05]  /*8960*/  @!P0 BRA `(.L_x_163) ;  /* 0xfffffffc00f08947 */ /* 0x004fea000383ffff */
[----:B------:R-:W-:Y:S05]  /*8970*/  BRA `(.L_x_164) ;  /* 0xffffffb000407947 */ /* 0x000fea000383ffff */
.L_x_58:
[----:B------:R-:W-:-:S07]  /*8980*/  MOV R0, UR5 ;  /* 0x0000000500007c02 */ /* 0x000fce0008000f00 */
.L_x_165:
[----:B-1----:R1:W2:Y:S02]  /*8990*/  SYNCS.PHASECHK.TRANS64.TRYWAIT P0, [R0+URZ], R3 ;  /* 0x00000003000075a7 */ /* 0x0022a400080011ff */
[----:B--2---:R-:W-:Y:S05]  /*89a0*/  @!P0 NANOSLEEP.SYNCS 0x989680 ;  /* 0x009896800000895d */ /* 0x004fea0003900000 */
[----:B------:R-:W2:Y:S02]  /*89b0*/  @!P0 SYNCS.PHASECHK.TRANS64 P0, [R0+URZ], R3 ;  /* 0x00000003000085a7 */ /* 0x000ea400080010ff */
[----:B--2---:R-:W-:Y:S05]  /*89c0*/  @!P0 BRA `(.L_x_165) ;  /* 0xfffffffc00f08947 */ /* 0x004fea000383ffff */
[----:B------:R-:W-:Y:S05]  /*89d0*/  BRA `(.L_x_166) ;  /* 0xffffffb000507947 */ /* 0x000fea000383ffff */
.L_x_59:
[----:B------:R-:W-:-:S07]  /*89e0*/  MOV R0, UR5 ;  /* 0x0000000500007c02 */ /* 0x000fce0008000f00 */
.L_x_167:
[----:B-1----:R1:W2:Y:S02]  /*89f0*/  SYNCS.PHASECHK.TRANS64.TRYWAIT P0, [R0+URZ], R3 ;  /* 0x00000003000075a7 */ /* 0x0022a400080011ff */
[----:B--2---:R-:W-:Y:S05]  /*8a00*/  @!P0 NANOSLEEP.SYNCS 0x989680 ;  /* 0x009896800000895d */ /* 0x004fea0003900000 */
[----:B------:R-:W2:Y:S02]  /*8a10*/  @!P0 SYNCS.PHASECHK.TRANS64 P0, [R0+URZ], R3 ;  /* 0x00000003000085a7 */ /* 0x000ea400080010ff */
[----:B--2---:R-:W-:Y:S05]  /*8a20*/  @!P0 BRA `(.L_x_167) ;  /* 0xfffffffc00f08947 */ /* 0x004fea000383ffff */
[----:B------:R-:W-:Y:S05]  /*8a30*/  BRA `(.L_x_168) ;  /* 0xffffffb000607947 */ /* 0x000fea000383ffff */
.L_x_62:
[----:B------:R-:W-:-:S07]  /*8a40*/  MOV R4, UR4 ;  /* 0x0000000400047c02 */ /* 0x000fce0008000f00 */
.L_x_169:
[----:B--2---:R2:W3:Y:S02]  /*8a50*/  SYNCS.PHASECHK.TRANS64.TRYWAIT P1, [R4+URZ+0x1d8], R7 ;  /* 0x0001d807040075a7 */ /* 0x0044e400080211ff */
[----:B---3--:R-:W-:Y:S05]  /*8a60*/  @!P1 NANOSLEEP.SYNCS 0x989680 ;  /* 0x009896800000995d */ /* 0x008fea0003900000 */
[----:B------:R-:W3:Y:S02]  /*8a70*/  @!P1 SYNCS.PHASECHK.TRANS64 P1, [R4+URZ+0x1d8], R7 ;  /* 0x0001d807040095a7 */ /* 0x000ee400080210ff */
[----:B---3--:R-:W-:Y:S05]  /*8a80*/  @!P1 BRA `(.L_x_169) ;  /* 0xfffffffc00f09947 */ /* 0x008fea000383ffff */
[----:B------:R-:W-:Y:S05]  /*8a90*/  BRA `(.L_x_170) ;  /* 0xffffffb000d07947 */ /* 0x000fea000383ffff */
.L_x_63:
[----:B--2---:R-:W-:-:S07]  /*8aa0*/  MOV R4, UR4 ;  /* 0x0000000400047c02 */ /* 0x004fce0008000f00 */
.L_x_171:
[----:B--2---:R2:W3:Y:S02]  /*8ab0*/  SYNCS.PHASECHK.TRANS64.TRYWAIT P1, [R4+URZ+0x1d0], R5 ;  /* 0x0001d005040075a7 */ /* 0x0044e400080211ff */
[----:B---3--:R-:W-:Y:S05]  /*8ac0*/  @!P1 NANOSLEEP.SYNCS 0x989680 ;  /* 0x009896800000995d */ /* 0x008fea0003900000 */
[----:B------:R-:W3:Y:S02]  /*8ad0*/  @!P1 SYNCS.PHASECHK.TRANS64 P1, [R4+URZ+0x1d0], R5 ;  /* 0x0001d005040095a7 */ /* 0x000ee400080210ff */
[----:B---3--:R-:W-:Y:S05]  /*8ae0*/  @!P1 BRA `(.L_x_171) ;  /* 0xfffffffc00f09947 */ /* 0x008fea000383ffff */
[----:B------:R-:W-:Y:S05]  /*8af0*/  BRA `(.L_x_172) ;  /* 0xffffffb000d87947 */ /* 0x000fea000383ffff */
.L_x_71:
[----:B------:R-:W-:-:S07]  /*8b00*/  MOV R0, UR19 ;  /* 0x0000001300007c02 */ /* 0x000fce0008000f00 */
.L_x_173:
[----:B-1----:R1:W2:Y:S02]  /*8b10*/  SYNCS.PHASECHK.TRANS64.TRYWAIT P0, [R0+URZ+0x1d0], R5 ;  /* 0x0001d005000075a7 */ /* 0x0022a400080011ff */
[----:B--2---:R-:W-:Y:S05]  /*8b20*/  @!P0 NANOSLEEP.SYNCS 0x989680 ;  /* 0x009896800000895d */ /* 0x004fea0003900000 */
[----:B------:R-:W2:Y:S02]  /*8b30*/  @!P0 SYNCS.PHASECHK.TRANS64 P0, [R0+URZ+0x1d0], R5 ;  /* 0x0001d005000085a7 */ /* 0x000ea400080010ff */
[----:B--2---:R-:W-:Y:S05]  /*8b40*/  @!P0 BRA `(.L_x_173) ;  /* 0xfffffffc00f08947 */ /* 0x004fea000383ffff */
[----:B------:R-:W-:Y:S05]  /*8b50*/  BRA `(.L_x_174) ;  /* 0xffffffb800487947 */ /* 0x000fea000383ffff */
.L_x_72:
[----:B------:R-:W-:-:S07]  /*8b60*/  MOV R5, UR23 ;  /* 0x0000001700057c02 */ /* 0x000fce0008000f00 */
.L_x_175:
[----:B-1----:R1:W2:Y:S02]  /*8b70*/  SYNCS.PHASECHK.TRANS64.TRYWAIT P0, [R5+URZ+0x1f0], R0 ;  /* 0x0001f000050075a7 */ /* 0x0022a400080011ff */
[----:B--2---:R-:W-:Y:S05]  /*8b80*/  @!P0 NANOSLEEP.SYNCS 0x989680 ;  /* 0x009896800000895d */ /* 0x004fea0003900000 */
[----:B------:R-:W2:Y:S02]  /*8b90*/  @!P0 SYNCS.PHASECHK.TRANS64 P0, [R5+URZ+0x1f0], R0 ;  /* 0x0001f000050085a7 */ /* 0x000ea400080010ff */
[----:B--2---:R-:W-:Y:S05]  /*8ba0*/  @!P0 BRA `(.L_x_175) ;  /* 0xfffffffc00f08947 */ /* 0x004fea000383ffff */
[----:B------:R-:W-:Y:S05]  /*8bb0*/  BRA `(.L_x_176) ;  /* 0xffffffb800647947 */ /* 0x000fea000383ffff */
.L_x_75:
[----:B-1----:R-:W-:Y:S07]  /*8bc0*/  MOV R0, UR15 ;  /* 0x0000000f00007c02 */ /* 0x002fee0008000f00 */
.L_x_177:
[----:B-1----:R1:W2:Y:S02]  /*8bd0*/  SYNCS.PHASECHK.TRANS64.TRYWAIT P0, [R0+URZ], R5 ;  /* 0x00000005000075a7 */ /* 0x0022a400080011ff */
[----:B--2---:R-:W-:Y:S05]  /*8be0*/  @!P0 NANOSLEEP.SYNCS 0x989680 ;  /* 0x009896800000895d */ /* 0x004fea0003900000 */
[----:B------:R-:W2:Y:S02]  /*8bf0*/  @!P0 SYNCS.PHASECHK.TRANS64 P0, [R0+URZ], R5 ;  /* 0x00000005000085a7 */ /* 0x000ea400080010ff */
[----:B--2---:R-:W-:Y:S05]  /*8c00*/  @!P0 BRA `(.L_x_177) ;  /* 0xfffffffc00f08947 */ /* 0x004fea000383ffff */
[----:B------:R-:W-:Y:S05]  /*8c10*/  BRA `(.L_x_74) ;  /* 0xffffffb800947947 */ /* 0x000fea000383ffff */
.L_x_78:
[----:B------:R-:W-:-:S07]  /*8c20*/  MOV R0, UR4 ;  /* 0x0000000400007c02 */ /* 0x000fce0008000f00 */
.L_x_178:
[----:B-1----:R1:W3:Y:S02]  /*8c30*/  SYNCS.PHASECHK.TRANS64.TRYWAIT P0, [R0+URZ], R3 ;  /* 0x00000003000075a7 */ /* 0x0022e400080011ff */
[----:B---3--:R-:W-:Y:S05]  /*8c40*/  @!P0 NANOSLEEP.SYNCS 0x989680 ;  /* 0x009896800000895d */ /* 0x008fea0003900000 */
[----:B------:R-:W3:Y:S02]  /*8c50*/  @!P0 SYNCS.PHASECHK.TRANS64 P0, [R0+URZ], R3 ;  /* 0x00000003000085a7 */ /* 0x000ee400080010ff */
[----:B---3--:R-:W-:Y:S05]  /*8c60*/  @!P0 BRA `(.L_x_178) ;  /* 0xfffffffc00f08947 */ /* 0x008fea000383ffff */
[----:B------:R-:W-:Y:S05]  /*8c70*/  BRA `(.L_x_179) ;  /* 0xffffffbc00547947 */ /* 0x000fea000383ffff */
.L_x_79:
[----:B------:R-:W-:-:S07]  /*8c80*/  MOV R0, UR4 ;  /* 0x0000000400007c02 */ /* 0x000fce0008000f00 */
.L_x_180:
[----:B-1----:R1:W2:Y:S02]  /*8c90*/  SYNCS.PHASECHK.TRANS64.TRYWAIT P0, [R0+URZ], R3 ;  /* 0x00000003000075a7 */ /* 0x0022a400080011ff */
[----:B--2---:R-:W-:Y:S05]  /*8ca0*/  @!P0 NANOSLEEP.SYNCS 0x989680 ;  /* 0x009896800000895d */ /* 0x004fea0003900000 */
[----:B------:R-:W2:Y:S02]  /*8cb0*/  @!P0 SYNCS.PHASECHK.TRANS64 P0, [R0+URZ], R3 ;  /* 0x00000003000085a7 */ /* 0x000ea400080010ff */
[----:B--2---:R-:W-:Y:S05]  /*8cc0*/  @!P0 BRA `(.L_x_180) ;  /* 0xfffffffc00f08947 */ /* 0x004fea000383ffff */
[----:B------:R-:W-:Y:S05]  /*8cd0*/  BRA `(.L_x_181) ;  /* 0xffffffbc00607947 */ /* 0x000fea000383ffff */
.L_x_84:
[----:B------:R-:W-:Y:S07]  /*8ce0*/  MOV R0, UR24 ;  /* 0x0000001800007c02 */ /* 0x000fee0008000f00 */
.L_x_182:
[----:B-1----:R1:W2:Y:S02]  /*8cf0*/  SYNCS.PHASECHK.TRANS64.TRYWAIT P0, [R0+URZ+0x1d0], R5 ;  /* 0x0001d005000075a7 */ /* 0x0022a400080011ff */
[----:B--2---:R-:W-:Y:S05]  /*8d00*/  @!P0 NANOSLEEP.SYNCS 0x989680 ;  /* 0x009896800000895d */ /* 0x004fea0003900000 */
[----:B------:R-:W2:Y:S02]  /*8d10*/  @!P0 SYNCS.PHASECHK.TRANS64 P0, [R0+URZ+0x1d0], R5 ;  /* 0x0001d005000085a7 */ /* 0x000ea400080010ff */
[----:B--2---:R-:W-:Y:S05]  /*8d20*/  @!P0 BRA `(.L_x_182) ;  /* 0xfffffffc00f08947 */ /* 0x004fea000383ffff */
[----:B------:R-:W-:Y:S05]  /*8d30*/  BRA `(.L_x_183) ;  /* 0xffffffc000f47947 */ /* 0x000fea000383ffff */
.L_x_87:
[----:B------:R-:W-:Y:S07]  /*8d40*/  MOV R8, UR24 ;  /* 0x0000001800087c02 */ /* 0x000fee0008000f00 */
.L_x_184:
[----:B-1----:R1:W2:Y:S02]  /*8d50*/  SYNCS.PHASECHK.TRANS64.TRYWAIT P1, [R8+URZ+0x1c8], R9 ;  /* 0x0001c809080075a7 */ /* 0x0022a400080211ff */
[----:B--2---:R-:W-:Y:S05]  /*8d60*/  @!P1 NANOSLEEP.SYNCS 0x989680 ;  /* 0x009896800000995d */ /* 0x004fea0003900000 */
[----:B------:R-:W2:Y:S02]  /*8d70*/  @!P1 SYNCS.PHASECHK.TRANS64 P1, [R8+URZ+0x1c8], R9 ;  /* 0x0001c809080095a7 */ /* 0x000ea400080210ff */
[----:B--2---:R-:W-:Y:S05]  /*8d80*/  @!P1 BRA `(.L_x_184) ;  /* 0xfffffffc00f09947 */ /* 0x004fea000383ffff */
[----:B------:R-:W-:Y:S05]  /*8d90*/  BRA `(.L_x_86) ;  /* 0xffffffc800507947 */ /* 0x000fea000383ffff */
.L_x_90:
[----:B-1----:R-:W-:Y:S07]  /*8da0*/  MOV R9, UR24 ;  /* 0x0000001800097c02 */ /* 0x002fee0008000f00 */
.L_x_185:
[----:B-1----:R1:W2:Y:S02]  /*8db0*/  SYNCS.PHASECHK.TRANS64.TRYWAIT P1, [R9+URZ+0x1b8], R0 ;  /* 0x0001b800090075a7 */ /* 0x0022a400080211ff */
[----:B--2---:R-:W-:Y:S05]  /*8dc0*/  @!P1 NANOSLEEP.SYNCS 0x989680 ;  /* 0x009896800000995d */ /* 0x004fea0003900000 */
[----:B------:R-:W2:Y:S02]  /*8dd0*/  @!P1 SYNCS.PHASECHK.TRANS64 P1, [R9+URZ+0x1b8], R0 ;  /* 0x0001b800090095a7 */ /* 0x000ea400080210ff */
[----:B--2---:R-:W-:Y:S05]  /*8de0*/  @!P1 BRA `(.L_x_185) ;  /* 0xfffffffc00f09947 */ /* 0x004fea000383ffff */
[----:B------:R-:W-:Y:S05]  /*8df0*/  BRA `(.L_x_186) ;  /* 0xffffffc800ec7947 */ /* 0x000fea000383ffff */
.L_x_95:
[----:B------:R-:W-:Y:S07]  /*8e00*/  MOV R0, UR44 ;  /* 0x0000002c00007c02 */ /* 0x000fee0008000f00 */
.L_x_187:
[----:B-1----:R1:W2:Y:S02]  /*8e10*/  SYNCS.PHASECHK.TRANS64.TRYWAIT P0, [R0+URZ+0x1d0], R3 ;  /* 0x0001d003000075a7 */ /* 0x0022a400080011ff */
[----:B--2---:R-:W-:Y:S05]  /*8e20*/  @!P0 NANOSLEEP.SYNCS 0x989680 ;  /* 0x009896800000895d */ /* 0x004fea0003900000 */
[----:B------:R-:W2:Y:S02]  /*8e30*/  @!P0 SYNCS.PHASECHK.TRANS64 P0, [R0+URZ+0x1d0], R3 ;  /* 0x0001d003000085a7 */ /* 0x000ea400080010ff */
[----:B--2---:R-:W-:Y:S05]  /*8e40*/  @!P0 BRA `(.L_x_187) ;  /* 0xfffffffc00f08947 */ /* 0x004fea000383ffff */
[----:B------:R-:W-:Y:S05]  /*8e50*/  BRA `(.L_x_188) ;  /* 0xffffffd0008c7947 */ /* 0x000fea000383ffff */
.L_x_106:
[----:B-1----:R-:W-:Y:S04]  /*8e60*/  MOV R0, UR44 ;  /* 0x0000002c00007c02 */ /* 0x002fe80008000f00 */
[----:B------:R1:W2:Y:S03]  /*8e70*/  SYNCS.PHASECHK.TRANS64.TRYWAIT P1, [R0+URZ+0x1b0], R5 ;  /* 0x0001b005000075a7 */ /* 0x0002a600080211ff */
[----:B--2---:R-:W-:Y:S05]  /*8e80*/  @!P1 NANOSLEEP.SYNCS 0x989680 ;  /* 0x009896800000995d */ /* 0x004fea0003900000 */
[----:B------:R-:W2:Y:S02]  /*8e90*/  @!P1 SYNCS.PHASECHK.TRANS64 P1, [R0+URZ+0x1b0], R5 ;  /* 0x0001b005000095a7 */ /* 0x000ea400080210ff */
[----:B--2---:R-:W-:Y:S05]  /*8ea0*/  @!P1 BRA `(.L_x_106) ;  /* 0xfffffffc00ec9947 */ /* 0x004fea000383ffff */
[----:B------:R-:W-:Y:S05]  /*8eb0*/  BRA `(.L_x_105) ;  /* 0xffffffe000507947 */ /* 0x000fea000383ffff */
.L_x_108:
[----:B-1----:R1:W2:Y:S02]  /*8ec0*/  SYNCS.PHASECHK.TRANS64.TRYWAIT P1, [R72+URZ+0x1e0], R3 ;  /* 0x0001e003480075a7 */ /* 0x0022a400080211ff */
[----:B--2---:R-:W-:Y:S05]  /*8ed0*/  @!P1 NANOSLEEP.SYNCS 0x989680 ;  /* 0x009896800000995d */ /* 0x004fea0003900000 */
[----:B------:R-:W2:Y:S02]  /*8ee0*/  @!P1 SYNCS.PHASECHK.TRANS64 P1, [R72+URZ+0x1e0], R3 ;  /* 0x0001e003480095a7 */ /* 0x000ea400080210ff */
[----:B--2---:R-:W-:Y:S05]  /*8ef0*/  @!P1 BRA `(.L_x_108) ;  /* 0xfffffffc00f09947 */ /* 0x004fea000383ffff */
[----:B------:R-:W-:Y:S05]  /*8f00*/  BRA `(.L_x_107) ;  /* 0xffffffe000907947 */ /* 0x000fea000383ffff */
        .weak           $__internal_0_$__cuda_sm10x_tcgen05_guardrail_trap_col_being_dealloced_not_returned_by_alloc
        .type           $__internal_0_$__cuda_sm10x_tcgen05_guardrail_trap_col_being_dealloced_not_returned_by_alloc,@function
        .size           $__internal_0_$__cuda_sm10x_tcgen05_guardrail_trap_col_being_dealloced_not_returned_by_alloc,($__internal_1_$__cuda_sm10x_tcgen05_guardrail_trap_phase_invalid_during_alloc - $__internal_0_$__cuda_sm10x_tcgen05_guardrail_trap_col_being_dealloced_not_returned_by_alloc)
$__internal_0_$__cuda_sm10x_tcgen05_guardrail_trap_col_being_dealloced_not_returned_by_alloc:
[----:B------:R-:W-:Y:S05]  /*8f10*/  BPT.TRAP 0x1 ;  /* 0x000000040000795c */ /* 0x000fea0000300000 */
[----:B------:R-:W-:-:S04]  /*8f20*/  HFMA2 R3, -RZ, RZ, 0, 0 ;  /* 0x00000000ff037431 */ /* 0x000fc800000001ff */
[----:B------:R-:W-:Y:S05]  /*8f30*/  RET.REL.NODEC R2 `(_ZN7cutlass13device_kernelINS_4conv6kernel13ConvUniversalINS1_16ConvProblemShapeILNS1_8OperatorE2ELi2EEENS1_10collective14CollectiveConvINS1_47MainloopSm100TmaUmmaWarpSpecializedImplicitGemmILS5_2ELi27ELi2ELi1ELi2EN4cute5tupleIJNSA_1CILi1EEESD_SD_EEEEENSB_IJNSC_ILi64EEENSB_IJSG_EEESH_EEENS_12float_e4m3_tESJ_NSA_8TiledMMAINSA_8MMA_AtomIJNSA_10MMA_TraitsINSA_19SM100_MMA_F8F6F4_SSEJSJ_SJ_fSG_SG_NSA_17integral_constantINSA_4UMMA5MajorELSQ_1EEESR_NSO_INSP_7ScaleInELSS_0EEEST_EEEEEENSA_6LayoutISE_NSB_IJNSC_ILi0EEESX_SX_EEEEENSB_IJNSA_10UnderscoreES10_S10_EEEEENS7_6detail27Sm100ImplicitGemmTileTraitsINSA_13SM90_TMA_LOADENSA_14ComposedLayoutINSA_7SwizzleILi2ELi4ELi3EEENSA_18smem_ptr_flag_bitsILi8EEENSW_INSB_IJSG_NSC_ILi8EEEEEENSB_IJSD_SG_EEEEEEEvEENS14_INSA_20SM90_TMA_LOAD_IM2COLES1F_vEEEENS_8epilogue10collective18CollectiveEpilogueINS1K_23Sm100TmaWarpSpecializedILi1ELi1ELi32ELb0ELb0EEEJSI_NSB_IJNSW_ISG_SD_EES1P_EEESJ_NSB_IJlNSB_IJSD_llEEESX_EEESJ_S1S_NS1K_6fusion15FusionCallbacksIS1O_NS1T_17LinearCombinationISJ_fSJ_fLNS_15FloatRoundStyleE2EEESI_S1Q_JEEENSA_5SM1004TMEM4LOAD26SM100_TMEM_LOAD_16dp32b32xES15_NS16_IS18_S1A_NSW_INSB_IJS1B_SG_EEENSB_IJSG_SD_EEEEEEENSA_39AutoVectorizingCopyWithAssumedAlignmentILi128EEENSA_14SM90_TMA_STOREES26_S28_S28_EEEvvEEEEvNT_6ParamsE) ;  /* 0xffffff7002307950 */ /* 0x000fea0003c3ffff */
        .weak           $__internal_1_$__cuda_sm10x_tcgen05_guardrail_trap_phase_invalid_during_alloc
        .type           $__internal_1_$__cuda_sm10x_tcgen05_guardrail_trap_phase_invalid_during_alloc,@function
        .size           $__internal_1_$__cuda_sm10x_tcgen05_guardrail_trap_phase_invalid_during_alloc,($__internal_2_$__cuda_sm10x_tcgen05_guardrail_trap_unallocated_columns_being_dealloced - $__internal_1_$__cuda_sm10x_tcgen05_guardrail_trap_phase_invalid_during_alloc)
$__internal_1_$__cuda_sm10x_tcgen05_guardrail_trap_phase_invalid_during_alloc:
[----:B------:R-:W-:Y:S05]  /*8f40*/  BPT.TRAP 0x1 ;  /* 0x000000040000795c */ /* 0x000fea0000300000 */
[----:B------:R-:W-:-:S04]  /*8f50*/  MOV R3, 0x0 ;  /* 0x0000000000037802 */ /* 0x000fc80000000f00 */
[----:B------:R-:W-:Y:S05]  /*8f60*/  RET.REL.NODEC R2 `(_ZN7cutlass13device_kernelINS_4conv6kernel13ConvUniversalINS1_16ConvProblemShapeILNS1_8OperatorE2ELi2EEENS1_10collective14CollectiveConvINS1_47MainloopSm100TmaUmmaWarpSpecializedImplicitGemmILS5_2ELi27ELi2ELi1ELi2EN4cute5tupleIJNSA_1CILi1EEESD_SD_EEEEENSB_IJNSC_ILi64EEENSB_IJSG_EEESH_EEENS_12float_e4m3_tESJ_NSA_8TiledMMAINSA_8MMA_AtomIJNSA_10MMA_TraitsINSA_19SM100_MMA_F8F6F4_SSEJSJ_SJ_fSG_SG_NSA_17integral_constantINSA_4UMMA5MajorELSQ_1EEESR_NSO_INSP_7ScaleInELSS_0EEEST_EEEEEENSA_6LayoutISE_NSB_IJNSC_ILi0EEESX_SX_EEEEENSB_IJNSA_10UnderscoreES10_S10_EEEEENS7_6detail27Sm100ImplicitGemmTileTraitsINSA_13SM90_TMA_LOADENSA_14ComposedLayoutINSA_7SwizzleILi2ELi4ELi3EEENSA_18smem_ptr_flag_bitsILi8EEENSW_INSB_IJSG_NSC_ILi8EEEEEENSB_IJSD_SG_EEEEEEEvEENS14_INSA_20SM90_TMA_LOAD_IM2COLES1F_vEEEENS_8epilogue10collective18CollectiveEpilogueINS1K_23Sm100TmaWarpSpecializedILi1ELi1ELi32ELb0ELb0EEEJSI_NSB_IJNSW_ISG_SD_EES1P_EEESJ_NSB_IJlNSB_IJSD_llEEESX_EEESJ_S1S_NS1K_6fusion15FusionCallbacksIS1O_NS1T_17LinearCombinationISJ_fSJ_fLNS_15FloatRoundStyleE2EEESI_S1Q_JEEENSA_5SM1004TMEM4LOAD26SM100_TMEM_LOAD_16dp32b32xES15_NS16_IS18_S1A_NSW_INSB_IJS1B_SG_EEENSB_IJSG_SD_EEEEEEENSA_39AutoVectorizingCopyWithAssumedAlignmentILi128EEENSA_14SM90_TMA_STOREES26_S28_S28_EEEvvEEEEvNT_6ParamsE) ;  /* 0xffffff7002247950 */ /* 0x000fea0003c3ffff */
        .weak           $__internal_2_$__cuda_sm10x_tcgen05_guardrail_trap_unallocated_columns_being_dealloced
        .type           $__internal_2_$__cuda_sm10x_tcgen05_guardrail_trap_unallocated_columns_being_dealloced,@function
        .size           $__internal_2_$__cuda_sm10x_tcgen05_guardrail_trap_unallocated_columns_being_dealloced,(.L_x_190 - $__internal_2_$__cuda_sm10x_tcgen05_guardrail_trap_unallocated_columns_being_dealloced)
$__internal_2_$__cuda_sm10x_tcgen05_guardrail_trap_unallocated_columns_being_dealloced:
[----:B------:R-:W-:Y:S05]  /*8f70*/  BPT.TRAP 0x1 ;  /* 0x000000040000795c */ /* 0x000fea0000300000 */
[----:B------:R-:W-:-:S04]  /*8f80*/  HFMA2 R3, -RZ, RZ, 0, 0 ;  /* 0x00000000ff037431 */ /* 0x000fc800000001ff */
[----:B------:R-:W-:Y:S05]  /*8f90*/  RET.REL.NODEC R2 `(_ZN7cutlass13device_kernelINS_4conv6kernel13ConvUniversalINS1_16ConvProblemShapeILNS1_8OperatorE2ELi2EEENS1_10collective14CollectiveConvINS1_47MainloopSm100TmaUmmaWarpSpecializedImplicitGemmILS5_2ELi27ELi2ELi1ELi2EN4cute5tupleIJNSA_1CILi1EEESD_SD_EEEEENSB_IJNSC_ILi64EEENSB_IJSG_EEESH_EEENS_12float_e4m3_tESJ_NSA_8TiledMMAINSA_8MMA_AtomIJNSA_10MMA_TraitsINSA_19SM100_MMA_F8F6F4_SSEJSJ_SJ_fSG_SG_NSA_17integral_constantINSA_4UMMA5MajorELSQ_1EEESR_NSO_INSP_7ScaleInELSS_0EEEST_EEEEEENSA_6LayoutISE_NSB_IJNSC_ILi0EEESX_SX_EEEEENSB_IJNSA_10UnderscoreES10_S10_EEEEENS7_6detail27Sm100ImplicitGemmTileTraitsINSA_13SM90_TMA_LOADENSA_14ComposedLayoutINSA_7SwizzleILi2ELi4ELi3EEENSA_18smem_ptr_flag_bitsILi8EEENSW_INSB_IJSG_NSC_ILi8EEEEEENSB_IJSD_SG_EEEEEEEvEENS14_INSA_20SM90_TMA_LOAD_IM2COLES1F_vEEEENS_8epilogue10collective18CollectiveEpilogueINS1K_23Sm100TmaWarpSpecializedILi1ELi1ELi32ELb0ELb0EEEJSI_NSB_IJNSW_ISG_SD_EES1P_EEESJ_NSB_IJlNSB_IJSD_llEEESX_EEESJ_S1S_NS1K_6fusion15FusionCallbacksIS1O_NS1T_17LinearCombinationISJ_fSJ_fLNS_15FloatRoundStyleE2EEESI_S1Q_JEEENSA_5SM1004TMEM4LOAD26SM100_TMEM_LOAD_16dp32b32xES15_NS16_IS18_S1A_NSW_INSB_IJS1B_SG_EEENSB_IJSG_SD_EEEEEEENSA_39AutoVectorizingCopyWithAssumedAlignmentILi128EEENSA_14SM90_TMA_STOREES26_S28_S28_EEEvvEEEEvNT_6ParamsE) ;  /* 0xffffff7002187950 */ /* 0x000fea0003c3ffff */
.L_x_189:
[----:B------:R-:W-:-:S00]  /*8fa0*/  BRA `(.L_x_189) ;  /* 0xfffffffc00fc7947 */ /* 0x000fc0000383ffff */
[----:B------:R-:W-:-:S00]  /*8fb0*/  NOP ;  /* 0x0000000000007918 */ /* 0x000fc00000000000 */
        /* <DEDUP_REMOVED lines=12> */
.L_x_190:


//--------------------- .nv.global.init           --------------------------
	.section	.nv.global.init,"aw",@progbits
.nv.global.init:
	.type		$str$29,@object
	.size		$str$29,($str$30 - $str$29)
$str$29:
        /*0000*/ 	.byte	0x28, 0x61, 0x64, 0x64, 0x72, 0x65, 0x73, 0x73, 0x20, 0x26, 0x20, 0x6d, 0x61, 0x73, 0x6b, 0x29
        /*0010*/ 	.byte	0x20, 0x3d, 0x3d, 0x20, 0x30, 0x00
	.type		$str$30,@object
	.size		$str$30,($str$28 - $str$30)
$str$30:
        /*0016*/ 	.byte	0x2f, 0x74, 0x6d, 0x70, 0x2f, 0x63, 0x75, 0x74, 0x6c, 0x61, 0x73, 0x73, 0x5f, 0x73, 0x77, 0x65
        /*0026*/ 	.byte	0x65, 0x70, 0x5f, 0x73, 0x72, 0x63, 0x2f, 0x69, 0x6e, 0x63, 0x6c, 0x75, 0x64, 0x65, 0x2f, 0x63
        /*0036*/ 	.byte	0x75, 0x74, 0x65, 0x2f, 0x70, 0x6f, 0x69, 0x6e, 0x74, 0x65, 0x72, 0x5f, 0x66, 0x6c, 0x61, 0x67
        /*0046*/ 	.byte	0x67, 0x65, 0x64, 0x2e, 0x68, 0x70, 0x70, 0x00
	.type		$str$28,@object
	.size		$str$28,($str$27 - $str$28)
$str$28:
        /*004e*/ 	.byte	0x2f, 0x74, 0x6d, 0x70, 0x2f, 0x63, 0x75, 0x74, 0x6c, 0x61, 0x73, 0x73, 0x5f, 0x73, 0x77, 0x65
        /*005e*/ 	.byte	0x65, 0x70, 0x5f, 0x73, 0x72, 0x63, 0x2f, 0x69, 0x6e, 0x63, 0x6c, 0x75, 0x64, 0x65, 0x2f, 0x63
        /*006e*/ 	.byte	0x75, 0x74, 0x65, 0x2f, 0x61, 0x74, 0x6f, 0x6d, 0x2f, 0x63, 0x6f, 0x70, 0x79, 0x5f, 0x74, 0x72
        /*007e*/ 	.byte	0x61, 0x69, 0x74, 0x73, 0x5f, 0x73, 0x6d, 0x31, 0x30, 0x30, 0x2e, 0x68, 0x70, 0x70, 0x00
	.type		$str$27,@object
	.size		$str$27,(__unnamed_1 - $str$27)
$str$27:
        /*008d*/ 	.byte	0x28, 0x28, 0x75, 0x69, 0x6e, 0x74, 0x33, 0x32, 0x5f, 0x74, 0x28, 0x74, 0x68, 0x72, 0x65, 0x61
        /*009d*/ 	.byte	0x64, 0x49, 0x64, 0x78, 0x2e, 0x78, 0x29, 0x20, 0x2f, 0x20, 0x33, 0x32, 0x29, 0x20, 0x25, 0x20
        /*00ad*/ 	.byte	0x34, 0x29, 0x20, 0x3d, 0x3d, 0x20, 0x28, 0x28, 0x28, 0x74, 0x6d, 0x65, 0x6d, 0x5f, 0x61, 0x64
        /*00bd*/ 	.byte	0x64, 0x72, 0x20, 0x3e, 0x3e, 0x20, 0x31, 0x36, 0x29, 0x20, 0x2f, 0x20, 0x33, 0x32, 0x29, 0x20
        /*00cd*/ 	.byte	0x25, 0x20, 0x34, 0x29, 0x00
	.type		__unnamed_1,@object
	.size		__unnamed_1,(__unnamed_2 - __unnamed_1)
__unnamed_1:
        /*00d2*/ 	.byte	0x61, 0x75, 0x74, 0x6f, 0x20, 0x63, 0x75, 0x74, 0x65, 0x3a, 0x3a, 0x61, 0x73, 0x5f, 0x70, 0x6f
        /* <DEDUP_REMOVED lines=24> */
        /*0262*/ 	.byte	0x3c, 0x34, 0x30, 0x39, 0x36, 0x3e, 0x3e, 0x3e, 0x3e, 0x5d, 0x00
	.type		__unnamed_2,@object
	.size		__unnamed_2,(.L_2 - __unnamed_2)
__unnamed_2:
        /* <DEDUP_REMOVED lines=40> */
        /*04ed*/ 	.byte	0x74, 0x65, 0x3a, 0x3a, 0x43, 0x3c, 0x30, 0x3e, 0x3e, 0x3e, 0x3e, 0x5d, 0x00
.L_2:


//--------------------- .nv.shared._ZN7cutlass13device_kernelINS_4conv6kernel13ConvUniversalINS1_16ConvProblemShapeILNS1_8OperatorE2ELi2EEENS1_10collective14CollectiveConvINS1_47MainloopSm100TmaUmmaWarpSpecializedImplicitGemmILS5_2ELi27ELi2ELi1ELi2EN4cute5tupleIJNSA_1CILi1EEESD_SD_EEEEENSB_IJNSC_ILi64EEENSB_IJSG_EEESH_EEENS_12float_e4m3_tESJ_NSA_8TiledMMAINSA_8MMA_AtomIJNSA_10MMA_TraitsINSA_19SM100_MMA_F8F6F4_SSEJSJ_SJ_fSG_SG_NSA_17integral_constantINSA_4UMMA5MajorELSQ_1EEESR_NSO_INSP_7ScaleInELSS_0EEEST_EEEEEENSA_6LayoutISE_NSB_IJNSC_ILi0EEESX_SX_EEEEENSB_IJNSA_10UnderscoreES10_S10_EEEEENS7_6detail27Sm100ImplicitGemmTileTraitsINSA_13SM90_TMA_LOADENSA_14ComposedLayoutINSA_7SwizzleILi2ELi4ELi3EEENSA_18smem_ptr_flag_bitsILi8EEENSW_INSB_IJSG_NSC_ILi8EEEEEENSB_IJSD_SG_EEEEEEEvEENS14_INSA_20SM90_TMA_LOAD_IM2COLES1F_vEEEENS_8epilogue10collective18CollectiveEpilogueINS1K_23Sm100TmaWarpSpecializedILi1ELi1ELi32ELb0ELb0EEEJSI_NSB_IJNSW_ISG_SD_EES1P_EEESJ_NSB_IJlNSB_IJSD_llEEESX_EEESJ_S1S_NS1K_6fusion15FusionCallbacksIS1O_NS1T_17LinearCombinationISJ_fSJ_fLNS_15FloatRoundStyleE2EEESI_S1Q_JEEENSA_5SM1004TMEM4LOAD26SM100_TMEM_LOAD_16dp32b32xES15_NS16_IS18_S1A_NSW_INSB_IJS1B_SG_EEENSB_IJSG_SD_EEEEEEENSA_39AutoVectorizingCopyWithAssumedAlignmentILi128EEENSA_14SM90_TMA_STOREES26_S28_S28_EEEvvEEEEvNT_6ParamsE --------------------------
	.section	.nv.shared._ZN7cutlass13device_kernelINS_4conv6kernel13ConvUniversalINS1_16ConvProblemShapeILNS1_8OperatorE2ELi2EEENS1_10collective14CollectiveConvINS1_47MainloopSm100TmaUmmaWarpSpecializedImplicitGemmILS5_2ELi27ELi2ELi1ELi2EN4cute5tupleIJNSA_1CILi1EEESD_SD_EEEEENSB_IJNSC_ILi64EEENSB_IJSG_EEESH_EEENS_12float_e4m3_tESJ_NSA_8TiledMMAINSA_8MMA_AtomIJNSA_10MMA_TraitsINSA_19SM100_MMA_F8F6F4_SSEJSJ_SJ_fSG_SG_NSA_17integral_constantINSA_4UMMA5MajorELSQ_1EEESR_NSO_INSP_7ScaleInELSS_0EEEST_EEEEEENSA_6LayoutISE_NSB_IJNSC_ILi0EEESX_SX_EEEEENSB_IJNSA_10UnderscoreES10_S10_EEEEENS7_6detail27Sm100ImplicitGemmTileTraitsINSA_13SM90_TMA_LOADENSA_14ComposedLayoutINSA_7SwizzleILi2ELi4ELi3EEENSA_18smem_ptr_flag_bitsILi8EEENSW_INSB_IJSG_NSC_ILi8EEEEEENSB_IJSD_SG_EEEEEEEvEENS14_INSA_20SM90_TMA_LOAD_IM2COLES1F_vEEEENS_8epilogue10collective18CollectiveEpilogueINS1K_23Sm100TmaWarpSpecializedILi1ELi1ELi32ELb0ELb0EEEJSI_NSB_IJNSW_ISG_SD_EES1P_EEESJ_NSB_IJlNSB_IJSD_llEEESX_EEESJ_S1S_NS1K_6fusion15FusionCallbacksIS1O_NS1T_17LinearCombinationISJ_fSJ_fLNS_15FloatRoundStyleE2EEESI_S1Q_JEEENSA_5SM1004TMEM4LOAD26SM100_TMEM_LOAD_16dp32b32xES15_NS16_IS18_S1A_NSW_INSB_IJS1B_SG_EEENSB_IJSG_SD_EEEEEEENSA_39AutoVectorizingCopyWithAssumedAlignmentILi128EEENSA_14SM90_TMA_STOREES26_S28_S28_EEEvvEEEEvNT_6ParamsE,"aw",@nobits
	.sectionflags	@""
	.align	16
	.zero		1024


//--------------------- .nv.shared.reserved.0     --------------------------
	.section	.nv.shared.reserved.0,"aw",@nobits
	.weak		__nv_reservedSMEM_offset_0_alias
	.size		__nv_reservedSMEM_offset_0_alias, 0, 64
	.other		__nv_reservedSMEM_offset_0_alias,@"STO_CUDA_RESERVED_SHARED STV_DEFAULT"
__nv_reservedSMEM_offset_0_alias:
	.zero		0
.nv.shared.reserved.0:
	.zero		64
	.weak		__nv_reservedSMEM_tcgen05_partition
	.type		__nv_reservedSMEM_tcgen05_partition,@object
	.size		__nv_reservedSMEM_tcgen05_partition,(.L_0 - __nv_reservedSMEM_tcgen05_partition)
__nv_reservedSMEM_tcgen05_partition:
	.zero		32
.L_0:


//--------------------- .nv.global                --------------------------
	.section	.nv.global,"aw",@nobits
.nv.global:
	.type		_ZN39_INTERNAL_095bea60_4_k_cu_778e864a_30784cute1_E,@object
	.size		_ZN39_INTERNAL_095bea60_4_k_cu_778e864a_30784cute1_E,(_ZN39_INTERNAL_095bea60_4_k_cu_778e864a_30784cuda3std3__45__cpo6cbeginE - _ZN39_INTERNAL_095bea60_4_k_cu_778e864a_30784cute1_E)
_ZN39_INTERNAL_095bea60_4_k_cu_778e864a_30784cute1_E:
	.zero		1
	.type		_ZN39_INTERNAL_095bea60_4_k_cu_778e864a_30784cuda3std3__45__cpo6cbeginE,@object
	.size		_ZN39_INTERNAL_095bea60_4_k_cu_778e864a_30784cuda3std3__45__cpo6cbeginE,(_ZN39_INTERNAL_095bea60_4_k_cu_778e864a_30784cuda3std3__48in_placeE - _ZN39_INTERNAL_095bea60_4_k_cu_778e864a_30784cuda3std3__45__cpo6cbeginE)
_ZN39_INTERNAL_095bea60_4_k_cu_778e864a_30784cuda3std3__45__cpo6cbeginE:
	.zero		1
	.type		_ZN39_INTERNAL_095bea60_4_k_cu_778e864a_30784cuda3std3__48in_placeE,@object
	.size		_ZN39_INTERNAL_095bea60_4_k_cu_778e864a_30784cuda3std3__48in_placeE,(_ZN39_INTERNAL_095bea60_4_k_cu_778e864a_30784cuda3std6ranges3__45__cpo9iter_moveE - _ZN39_INTERNAL_095bea60_4_k_cu_778e864a_30784cuda3std3__48in_placeE)
_ZN39_INTERNAL_095bea60_4_k_cu_778e864a_30784cuda3std3__48in_placeE:
	.zero		1
	.type		_ZN39_INTERNAL_095bea60_4_k_cu_778e864a_30784cuda3std6ranges3__45__cpo9iter_moveE,@object
	.size		_ZN39_INTERNAL_095bea60_4_k_cu_778e864a_30784cuda3std6ranges3__45__cpo9iter_moveE,(_ZN39_INTERNAL_095bea60_4_k_cu_778e864a_30784cuda3std3__45__cpo5beginE - _ZN39_INTERNAL_095bea60_4_k_cu_778e864a_30784cuda3std6ranges3__45__cpo9iter_moveE)
_ZN39_INTERNAL_095bea60_4_k_cu_778e864a_30784cuda3std6ranges3__45__cpo9iter_moveE:
	.zero		1
	.type		_ZN39_INTERNAL_095bea60_4_k_cu_778e864a_30784cuda3std3__45__cpo5beginE,@object
	.size		_ZN39_INTERNAL_095bea60_4_k_cu_778e864a_30784cuda3std3__45__cpo5beginE,(_ZN39_INTERNAL_095bea60_4_k_cu_778e864a_30784cuda3std3__441_GLOBAL__N__095bea60_4_k_cu_778e864a_30786ignoreE - _ZN39_INTERNAL_095bea60_4_k_cu_778e864a_30784cuda3std3__45__cpo5beginE)
_ZN39_INTERNAL_095bea60_4_k_cu_778e864a_30784cuda3std3__45__cpo5beginE:
	.zero		1
	.type		_ZN39_INTERNAL_095bea60_4_k_cu_778e864a_30784cuda3std3__441_GLOBAL__N__095bea60_4_k_cu_778e864a_30786ignoreE,@object
	.size		_ZN39_INTERNAL_095bea60_4_k_cu_778e864a_30784cuda3std3__441_GLOBAL__N__095bea60_4_k_cu_778e864a_30786ignoreE,(_ZN39_INTERNAL_095bea60_4_k_cu_778e864a_30784cute7productE - _ZN39_INTERNAL_095bea60_4_k_cu_778e864a_30784cuda3std3__441_GLOBAL__N__095bea60_4_k_cu_778e864a_30786ignoreE)
_ZN39_INTERNAL_095bea60_4_k_cu_778e864a_30784cuda3std3__441_GLOBAL__N__095bea60_4_k_cu_778e864a_30786ignoreE:
	.zero		1
	.type		_ZN39_INTERNAL_095bea60_4_k_cu_778e864a_30784cute7productE,@object
	.size		_ZN39_INTERNAL_095bea60_4_k_cu_778e864a_30784cute7productE,(_ZN39_INTERNAL_095bea60_4_k_cu_778e864a_30784cuda3std3__45__cpo3endE - _ZN39_INTERNAL_095bea60_4_k_cu_778e864a_30784cute7productE)
_ZN39_INTERNAL_095bea60_4_k_cu_778e864a_30784cute7productE:
	.zero		1
	.type		_ZN39_INTERNAL_095bea60_4_k_cu_778e864a_30784cuda3std3__45__cpo3endE,@object
	.size		_ZN39_INTERNAL_095bea60_4_k_cu_778e864a_30784cuda3std3__45__cpo3endE,(_ZN39_INTERNAL_095bea60_4_k_cu_778e864a_30784cuda3std3__419piecewise_constructE - _ZN39_INTERNAL_095bea60_4_k_cu_778e864a_30784cuda3std3__45__cpo3endE)
_ZN39_INTERNAL_095bea60_4_k_cu_778e864a_30784cuda3std3__45__cpo3endE:
	.zero		1
	.type		_ZN39_INTERNAL_095bea60_4_k_cu_778e864a_30784cuda3std3__419piecewise_constructE,@object
	.size		_ZN39_INTERNAL_095bea60_4_k_cu_778e864a_30784cuda3std3__419piecewise_constructE,(_ZN39_INTERNAL_095bea60_4_k_cu_778e864a_30784cuda3std3__45__cpo4cendE - _ZN39_INTERNAL_095bea60_4_k_cu_778e864a_30784cuda3std3__419piecewise_constructE)
_ZN39_INTERNAL_095bea60_4_k_cu_778e864a_30784cuda3std3__419piecewise_constructE:
	.zero		1
	.type		_ZN39_INTERNAL_095bea60_4_k_cu_778e864a_30784cuda3std3__45__cpo4cendE,@object
	.size		_ZN39_INTERNAL_095bea60_4_k_cu_778e864a_30784cuda3std3__45__cpo4cendE,(_ZN39_INTERNAL_095bea60_4_k_cu_778e864a_30784cuda3std6ranges3__45__cpo4swapE - _ZN39_INTERNAL_095bea60_4_k_cu_778e864a_30784cuda3std3__45__cpo4cendE)
_ZN39_INTERNAL_095bea60_4_k_cu_778e864a_30784cuda3std3__45__cpo4cendE:
	.zero		1
	.type		_ZN39_INTERNAL_095bea60_4_k_cu_778e864a_30784cuda3std6ranges3__45__cpo4swapE,@object
	.size		_ZN39_INTERNAL_095bea60_4_k_cu_778e864a_30784cuda3std6ranges3__45__cpo4swapE,(.L_10 - _ZN39_INTERNAL_095bea60_4_k_cu_778e864a_30784cuda3std6ranges3__45__cpo4swapE)
_ZN39_INTERNAL_095bea60_4_k_cu_778e864a_30784cuda3std6ranges3__45__cpo4swapE:
	.zero		1
.L_10:


//--------------------- .nv.constant0._ZN7cutlass13device_kernelINS_4conv6kernel13ConvUniversalINS1_16ConvProblemShapeILNS1_8OperatorE2ELi2EEENS1_10collective14CollectiveConvINS1_47MainloopSm100TmaUmmaWarpSpecializedImplicitGemmILS5_2ELi27ELi2ELi1ELi2EN4cute5tupleIJNSA_1CILi1EEESD_SD_EEEEENSB_IJNSC_ILi64EEENSB_IJSG_EEESH_EEENS_12float_e4m3_tESJ_NSA_8TiledMMAINSA_8MMA_AtomIJNSA_10MMA_TraitsINSA_19SM100_MMA_F8F6F4_SSEJSJ_SJ_fSG_SG_NSA_17integral_constantINSA_4UMMA5MajorELSQ_1EEESR_NSO_INSP_7ScaleInELSS_0EEEST_EEEEEENSA_6LayoutISE_NSB_IJNSC_ILi0EEESX_SX_EEEEENSB_IJNSA_10UnderscoreES10_S10_EEEEENS7_6detail27Sm100ImplicitGemmTileTraitsINSA_13SM90_TMA_LOADENSA_14ComposedLayoutINSA_7SwizzleILi2ELi4ELi3EEENSA_18smem_ptr_flag_bitsILi8EEENSW_INSB_IJSG_NSC_ILi8EEEEEENSB_IJSD_SG_EEEEEEEvEENS14_INSA_20SM90_TMA_LOAD_IM2COLES1F_vEEEENS_8epilogue10collective18CollectiveEpilogueINS1K_23Sm100TmaWarpSpecializedILi1ELi1ELi32ELb0ELb0EEEJSI_NSB_IJNSW_ISG_SD_EES1P_EEESJ_NSB_IJlNSB_IJSD_llEEESX_EEESJ_S1S_NS1K_6fusion15FusionCallbacksIS1O_NS1T_17LinearCombinationISJ_fSJ_fLNS_15FloatRoundStyleE2EEESI_S1Q_JEEENSA_5SM1004TMEM4LOAD26SM100_TMEM_LOAD_16dp32b32xES15_NS16_IS18_S1A_NSW_INSB_IJS1B_SG_EEENSB_IJSG_SD_EEEEEEENSA_39AutoVectorizingCopyWithAssumedAlignmentILi128EEENSA_14SM90_TMA_STOREES26_S28_S28_EEEvvEEEEvNT_6ParamsE --------------------------
	.section	.nv.constant0._ZN7cutlass13device_kernelINS_4conv6kernel13ConvUniversalINS1_16ConvProblemShapeILNS1_8OperatorE2ELi2EEENS1_10collective14CollectiveConvINS1_47MainloopSm100TmaUmmaWarpSpecializedImplicitGemmILS5_2ELi27ELi2ELi1ELi2EN4cute5tupleIJNSA_1CILi1EEESD_SD_EEEEENSB_IJNSC_ILi64EEENSB_IJSG_EEESH_EEENS_12float_e4m3_tESJ_NSA_8TiledMMAINSA_8MMA_AtomIJNSA_10MMA_TraitsINSA_19SM100_MMA_F8F6F4_SSEJSJ_SJ_fSG_SG_NSA_17integral_constantINSA_4UMMA5MajorELSQ_1EEESR_NSO_INSP_7ScaleInELSS_0EEEST_EEEEEENSA_6LayoutISE_NSB_IJNSC_ILi0EEESX_SX_EEEEENSB_IJNSA_10UnderscoreES10_S10_EEEEENS7_6detail27Sm100ImplicitGemmTileTraitsINSA_13SM90_TMA_LOADENSA_14ComposedLayoutINSA_7SwizzleILi2ELi4ELi3EEENSA_18smem_ptr_flag_bitsILi8EEENSW_INSB_IJSG_NSC_ILi8EEEEEENSB_IJSD_SG_EEEEEEEvEENS14_INSA_20SM90_TMA_LOAD_IM2COLES1F_vEEEENS_8epilogue10collective18CollectiveEpilogueINS1K_23Sm100TmaWarpSpecializedILi1ELi1ELi32ELb0ELb0EEEJSI_NSB_IJNSW_ISG_SD_EES1P_EEESJ_NSB_IJlNSB_IJSD_llEEESX_EEESJ_S1S_NS1K_6fusion15FusionCallbacksIS1O_NS1T_17LinearCombinationISJ_fSJ_fLNS_15FloatRoundStyleE2EEESI_S1Q_JEEENSA_5SM1004TMEM4LOAD26SM100_TMEM_LOAD_16dp32b32xES15_NS16_IS18_S1A_NSW_INSB_IJS1B_SG_EEENSB_IJSG_SD_EEEEEEENSA_39AutoVectorizingCopyWithAssumedAlignmentILi128EEENSA_14SM90_TMA_STOREES26_S28_S28_EEEvvEEEEvNT_6ParamsE,"a",@progbits
	.sectionflags	@""
	.align	4
.nv.constant0._ZN7cutlass13device_kernelINS_4conv6kernel13ConvUniversalINS1_16ConvProblemShapeILNS1_8OperatorE2ELi2EEENS1_10collective14CollectiveConvINS1_47MainloopSm100TmaUmmaWarpSpecializedImplicitGemmILS5_2ELi27ELi2ELi1ELi2EN4cute5tupleIJNSA_1CILi1EEESD_SD_EEEEENSB_IJNSC_ILi64EEENSB_IJSG_EEESH_EEENS_12float_e4m3_tESJ_NSA_8TiledMMAINSA_8MMA_AtomIJNSA_10MMA_TraitsINSA_19SM100_MMA_F8F6F4_SSEJSJ_SJ_fSG_SG_NSA_17integral_constantINSA_4UMMA5MajorELSQ_1EEESR_NSO_INSP_7ScaleInELSS_0EEEST_EEEEEENSA_6LayoutISE_NSB_IJNSC_ILi0EEESX_SX_EEEEENSB_IJNSA_10UnderscoreES10_S10_EEEEENS7_6detail27Sm100ImplicitGemmTileTraitsINSA_13SM90_TMA_LOADENSA_14ComposedLayoutINSA_7SwizzleILi2ELi4ELi3EEENSA_18smem_ptr_flag_bitsILi8EEENSW_INSB_IJSG_NSC_ILi8EEEEEENSB_IJSD_SG_EEEEEEEvEENS14_INSA_20SM90_TMA_LOAD_IM2COLES1F_vEEEENS_8epilogue10collective18CollectiveEpilogueINS1K_23Sm100TmaWarpSpecializedILi1ELi1ELi32ELb0ELb0EEEJSI_NSB_IJNSW_ISG_SD_EES1P_EEESJ_NSB_IJlNSB_IJSD_llEEESX_EEESJ_S1S_NS1K_6fusion15FusionCallbacksIS1O_NS1T_17LinearCombinationISJ_fSJ_fLNS_15FloatRoundStyleE2EEESI_S1Q_JEEENSA_5SM1004TMEM4LOAD26SM100_TMEM_LOAD_16dp32b32xES15_NS16_IS18_S1A_NSW_INSB_IJS1B_SG_EEENSB_IJSG_SD_EEEEEEENSA_39AutoVectorizingCopyWithAssumedAlignmentILi128EEENSA_14SM90_TMA_STOREES26_S28_S28_EEEvvEEEEvNT_6ParamsE:
	.zero		2944


//--------------------- SYMBOLS --------------------------

	.type		.nv.reservedSmem.offset0,@object
	.size		.nv.reservedSmem.offset0,0x4
	.type		.nv.reservedSmem.cap,@object
	.size		.nv.reservedSmem.cap,0x4
	.type		__assertfail,@function
